//
// Generated by NVIDIA NVVM Compiler
//
// Compiler Build ID: CL-36424714
// Cuda compilation tools, release 13.0, V13.0.88
// Based on NVVM 20.0.0
//

.version 9.0
.target sm_100
.address_size 64

	// .globl	_Z9s2g1dCudaPdS_S_jjjjd
.extern .func  (.param .b32 func_retval0) vprintf
(
	.param .b64 vprintf_param_0,
	.param .b64 vprintf_param_1
)
;
.global .align 1 .b8 $str[17] = {67, 85, 68, 65, 44, 32, 86, 91, 37, 100, 93, 61, 37, 108, 102, 10};

.visible .entry _Z9s2g1dCudaPdS_S_jjjjd(
	.param .u64 .ptr .align 1 _Z9s2g1dCudaPdS_S_jjjjd_param_0,
	.param .u64 .ptr .align 1 _Z9s2g1dCudaPdS_S_jjjjd_param_1,
	.param .u64 .ptr .align 1 _Z9s2g1dCudaPdS_S_jjjjd_param_2,
	.param .u32 _Z9s2g1dCudaPdS_S_jjjjd_param_3,
	.param .u32 _Z9s2g1dCudaPdS_S_jjjjd_param_4,
	.param .u32 _Z9s2g1dCudaPdS_S_jjjjd_param_5,
	.param .u32 _Z9s2g1dCudaPdS_S_jjjjd_param_6,
	.param .f64 _Z9s2g1dCudaPdS_S_jjjjd_param_7
)
{
	.reg .pred 	%p<13>;
	.reg .b32 	%r<93>;
	.reg .b64 	%rd<81>;
	.reg .b64 	%fd<112>;

	ld.param.u64 	%rd4, [_Z9s2g1dCudaPdS_S_jjjjd_param_0];
	ld.param.u64 	%rd5, [_Z9s2g1dCudaPdS_S_jjjjd_param_1];
	ld.param.u64 	%rd6, [_Z9s2g1dCudaPdS_S_jjjjd_param_2];
	ld.param.u32 	%r41, [_Z9s2g1dCudaPdS_S_jjjjd_param_3];
	ld.param.u32 	%r42, [_Z9s2g1dCudaPdS_S_jjjjd_param_4];
	ld.param.u32 	%r43, [_Z9s2g1dCudaPdS_S_jjjjd_param_6];
	ld.param.f64 	%fd6, [_Z9s2g1dCudaPdS_S_jjjjd_param_7];
	cvta.to.global.u64 	%rd1, %rd4;
	cvta.to.global.u64 	%rd2, %rd6;
	cvta.to.global.u64 	%rd3, %rd5;
	mov.u32 	%r44, %tid.x;
	mov.u32 	%r45, %ctaid.x;
	mov.u32 	%r1, %ntid.x;
	mad.lo.s32 	%r80, %r45, %r1, %r44;
	setp.ge.u32 	%p1, %r80, %r42;
	@%p1 bra 	$L__BB0_13;
	add.s32 	%r46, %r41, -3;
	cvt.rn.f64.u32 	%fd1, %r46;
	setp.ne.s32 	%p2, %r43, 0;
	mov.u32 	%r47, %nctaid.x;
	mul.lo.s32 	%r3, %r47, %r1;
	@%p2 bra 	$L__BB0_3;
$L__BB0_2:
	mul.wide.s32 	%rd79, %r80, 8;
	add.s64 	%rd80, %rd3, %rd79;
	ld.global.f64 	%fd108, [%rd80];
	div.rn.f64 	%fd109, %fd108, %fd6;
	setp.eq.f64 	%p11, %fd109, 0d3FF0000000000000;
	selp.f64 	%fd110, 0d3FEFFFFFFFFFFFA6, %fd109, %p11;
	mul.f64 	%fd111, %fd110, %fd1;
	st.global.f64 	[%rd80], %fd111;
	add.s32 	%r80, %r80, %r3;
	setp.lt.u32 	%p12, %r80, %r42;
	@%p12 bra 	$L__BB0_2;
	bra.uni 	$L__BB0_13;
$L__BB0_3:
	and.b32  	%r6, %r43, -4;
	neg.s32 	%r7, %r6;
	shl.b32 	%r8, %r41, 2;
	shl.b32 	%r9, %r42, 2;
$L__BB0_4:
	setp.lt.u32 	%p3, %r43, 4;
	mul.wide.s32 	%rd7, %r80, 8;
	add.s64 	%rd8, %rd3, %rd7;
	ld.global.f64 	%fd7, [%rd8];
	div.rn.f64 	%fd8, %fd7, %fd6;
	setp.eq.f64 	%p4, %fd8, 0d3FF0000000000000;
	selp.f64 	%fd9, 0d3FEFFFFFFFFFFFA6, %fd8, %p4;
	mul.f64 	%fd10, %fd9, %fd1;
	st.global.f64 	[%rd8], %fd10;
	cvt.rmi.f64.f64 	%fd11, %fd10;
	cvt.rzi.u32.f64 	%r11, %fd11;
	cvt.rn.f64.u32 	%fd12, %r11;
	sub.f64 	%fd13, %fd10, %fd12;
	add.f64 	%fd14, %fd13, 0d3FF0000000000000;
	mul.f64 	%fd15, %fd14, 0d3FC5555555555555;
	mul.f64 	%fd16, %fd14, %fd15;
	mul.f64 	%fd17, %fd14, %fd16;
	mul.f64 	%fd18, %fd14, %fd14;
	sub.f64 	%fd19, %fd18, %fd17;
	mul.f64 	%fd20, %fd14, 0d3FFD555555555555;
	sub.f64 	%fd21, %fd19, %fd20;
	add.f64 	%fd2, %fd21, 0d3FF0000000000000;
	mul.f64 	%fd22, %fd13, 0d3FE0000000000000;
	mul.f64 	%fd23, %fd13, %fd22;
	mul.f64 	%fd24, %fd13, %fd23;
	mul.f64 	%fd25, %fd13, %fd13;
	sub.f64 	%fd26, %fd24, %fd25;
	sub.f64 	%fd27, %fd26, %fd22;
	add.f64 	%fd3, %fd27, 0d3FF0000000000000;
	mov.f64 	%fd28, 0d3FF0000000000000;
	sub.f64 	%fd29, %fd28, %fd13;
	mul.f64 	%fd30, %fd29, 0d3FE0000000000000;
	mul.f64 	%fd31, %fd29, %fd30;
	mul.f64 	%fd32, %fd29, %fd31;
	mul.f64 	%fd33, %fd29, %fd29;
	sub.f64 	%fd34, %fd32, %fd33;
	sub.f64 	%fd35, %fd34, %fd30;
	add.f64 	%fd4, %fd35, 0d3FF0000000000000;
	mov.f64 	%fd36, 0d4000000000000000;
	sub.f64 	%fd37, %fd36, %fd13;
	mul.f64 	%fd38, %fd37, 0d3FC5555555555555;
	mul.f64 	%fd39, %fd37, %fd38;
	mul.f64 	%fd40, %fd37, %fd39;
	mul.f64 	%fd41, %fd37, %fd37;
	sub.f64 	%fd42, %fd41, %fd40;
	mul.f64 	%fd43, %fd37, 0d3FFD555555555555;
	sub.f64 	%fd44, %fd42, %fd43;
	add.f64 	%fd5, %fd44, 0d3FF0000000000000;
	mov.b32 	%r92, 0;
	@%p3 bra 	$L__BB0_7;
	add.s32 	%r89, %r11, 1;
	add.s32 	%r88, %r41, %r11;
	shl.b32 	%r49, %r41, 1;
	add.s32 	%r87, %r49, %r11;
	mad.lo.s32 	%r86, %r41, 3, %r11;
	add.s32 	%r85, %r42, %r80;
	shl.b32 	%r50, %r42, 1;
	add.s32 	%r84, %r50, %r80;
	mad.lo.s32 	%r83, %r42, 3, %r80;
	mov.u32 	%r82, %r80;
	mov.u32 	%r90, %r7;
$L__BB0_6:
	.pragma "nounroll";
	mul.wide.u32 	%rd9, %r82, 8;
	add.s64 	%rd10, %rd2, %rd9;
	add.s32 	%r51, %r89, -1;
	ld.global.f64 	%fd45, [%rd10];
	mul.wide.u32 	%rd11, %r51, 8;
	add.s64 	%rd12, %rd1, %rd11;
	ld.global.f64 	%fd46, [%rd12];
	fma.rn.f64 	%fd47, %fd45, %fd2, %fd46;
	st.global.f64 	[%rd12], %fd47;
	add.s32 	%r52, %r89, 2;
	mul.wide.u32 	%rd13, %r89, 8;
	add.s64 	%rd14, %rd1, %rd13;
	ld.global.f64 	%fd48, [%rd14];
	fma.rn.f64 	%fd49, %fd45, %fd3, %fd48;
	st.global.f64 	[%rd14], %fd49;
	add.s32 	%r53, %r89, 1;
	mul.wide.u32 	%rd15, %r53, 8;
	add.s64 	%rd16, %rd1, %rd15;
	ld.global.f64 	%fd50, [%rd16];
	fma.rn.f64 	%fd51, %fd45, %fd4, %fd50;
	st.global.f64 	[%rd16], %fd51;
	mul.wide.u32 	%rd17, %r52, 8;
	add.s64 	%rd18, %rd1, %rd17;
	ld.global.f64 	%fd52, [%rd18];
	fma.rn.f64 	%fd53, %fd45, %fd5, %fd52;
	st.global.f64 	[%rd18], %fd53;
	mul.wide.u32 	%rd19, %r85, 8;
	add.s64 	%rd20, %rd2, %rd19;
	ld.global.f64 	%fd54, [%rd20];
	mul.wide.u32 	%rd21, %r88, 8;
	add.s64 	%rd22, %rd1, %rd21;
	ld.global.f64 	%fd55, [%rd22];
	fma.rn.f64 	%fd56, %fd54, %fd2, %fd55;
	st.global.f64 	[%rd22], %fd56;
	add.s32 	%r54, %r88, 1;
	mul.wide.u32 	%rd23, %r54, 8;
	add.s64 	%rd24, %rd1, %rd23;
	ld.global.f64 	%fd57, [%rd24];
	fma.rn.f64 	%fd58, %fd54, %fd3, %fd57;
	st.global.f64 	[%rd24], %fd58;
	add.s32 	%r55, %r88, 2;
	mul.wide.u32 	%rd25, %r55, 8;
	add.s64 	%rd26, %rd1, %rd25;
	ld.global.f64 	%fd59, [%rd26];
	fma.rn.f64 	%fd60, %fd54, %fd4, %fd59;
	st.global.f64 	[%rd26], %fd60;
	add.s32 	%r56, %r88, 3;
	mul.wide.u32 	%rd27, %r56, 8;
	add.s64 	%rd28, %rd1, %rd27;
	ld.global.f64 	%fd61, [%rd28];
	fma.rn.f64 	%fd62, %fd54, %fd5, %fd61;
	st.global.f64 	[%rd28], %fd62;
	mul.wide.u32 	%rd29, %r84, 8;
	add.s64 	%rd30, %rd2, %rd29;
	ld.global.f64 	%fd63, [%rd30];
	mul.wide.u32 	%rd31, %r87, 8;
	add.s64 	%rd32, %rd1, %rd31;
	ld.global.f64 	%fd64, [%rd32];
	fma.rn.f64 	%fd65, %fd63, %fd2, %fd64;
	st.global.f64 	[%rd32], %fd65;
	add.s32 	%r57, %r87, 1;
	mul.wide.u32 	%rd33, %r57, 8;
	add.s64 	%rd34, %rd1, %rd33;
	ld.global.f64 	%fd66, [%rd34];
	fma.rn.f64 	%fd67, %fd63, %fd3, %fd66;
	st.global.f64 	[%rd34], %fd67;
	add.s32 	%r58, %r87, 2;
	mul.wide.u32 	%rd35, %r58, 8;
	add.s64 	%rd36, %rd1, %rd35;
	ld.global.f64 	%fd68, [%rd36];
	fma.rn.f64 	%fd69, %fd63, %fd4, %fd68;
	st.global.f64 	[%rd36], %fd69;
	add.s32 	%r59, %r87, 3;
	mul.wide.u32 	%rd37, %r59, 8;
	add.s64 	%rd38, %rd1, %rd37;
	ld.global.f64 	%fd70, [%rd38];
	fma.rn.f64 	%fd71, %fd63, %fd5, %fd70;
	st.global.f64 	[%rd38], %fd71;
	mul.wide.u32 	%rd39, %r83, 8;
	add.s64 	%rd40, %rd2, %rd39;
	ld.global.f64 	%fd72, [%rd40];
	mul.wide.u32 	%rd41, %r86, 8;
	add.s64 	%rd42, %rd1, %rd41;
	ld.global.f64 	%fd73, [%rd42];
	fma.rn.f64 	%fd74, %fd72, %fd2, %fd73;
	st.global.f64 	[%rd42], %fd74;
	add.s32 	%r60, %r86, 1;
	mul.wide.u32 	%rd43, %r60, 8;
	add.s64 	%rd44, %rd1, %rd43;
	ld.global.f64 	%fd75, [%rd44];
	fma.rn.f64 	%fd76, %fd72, %fd3, %fd75;
	st.global.f64 	[%rd44], %fd76;
	add.s32 	%r61, %r86, 2;
	mul.wide.u32 	%rd45, %r61, 8;
	add.s64 	%rd46, %rd1, %rd45;
	ld.global.f64 	%fd77, [%rd46];
	fma.rn.f64 	%fd78, %fd72, %fd4, %fd77;
	st.global.f64 	[%rd46], %fd78;
	add.s32 	%r62, %r86, 3;
	mul.wide.u32 	%rd47, %r62, 8;
	add.s64 	%rd48, %rd1, %rd47;
	ld.global.f64 	%fd79, [%rd48];
	fma.rn.f64 	%fd80, %fd72, %fd5, %fd79;
	st.global.f64 	[%rd48], %fd80;
	add.s32 	%r90, %r90, 4;
	add.s32 	%r89, %r89, %r8;
	add.s32 	%r88, %r88, %r8;
	add.s32 	%r87, %r87, %r8;
	add.s32 	%r86, %r86, %r8;
	add.s32 	%r85, %r85, %r9;
	add.s32 	%r84, %r84, %r9;
	add.s32 	%r83, %r83, %r9;
	add.s32 	%r82, %r82, %r9;
	setp.ne.s32 	%p5, %r90, 0;
	mov.u32 	%r92, %r6;
	@%p5 bra 	$L__BB0_6;
$L__BB0_7:
	and.b32  	%r63, %r43, 3;
	setp.eq.s32 	%p6, %r63, 0;
	@%p6 bra 	$L__BB0_12;
	setp.eq.s32 	%p7, %r63, 1;
	@%p7 bra 	$L__BB0_10;
	mad.lo.s32 	%r64, %r92, %r42, %r80;
	mul.wide.u32 	%rd49, %r64, 8;
	add.s64 	%rd50, %rd2, %rd49;
	mad.lo.s32 	%r65, %r92, %r41, %r11;
	ld.global.f64 	%fd81, [%rd50];
	mul.wide.u32 	%rd51, %r65, 8;
	add.s64 	%rd52, %rd1, %rd51;
	ld.global.f64 	%fd82, [%rd52];
	fma.rn.f64 	%fd83, %fd81, %fd2, %fd82;
	st.global.f64 	[%rd52], %fd83;
	add.s32 	%r66, %r65, 1;
	mul.wide.u32 	%rd53, %r66, 8;
	add.s64 	%rd54, %rd1, %rd53;
	ld.global.f64 	%fd84, [%rd54];
	fma.rn.f64 	%fd85, %fd81, %fd3, %fd84;
	st.global.f64 	[%rd54], %fd85;
	add.s32 	%r67, %r65, 2;
	mul.wide.u32 	%rd55, %r67, 8;
	add.s64 	%rd56, %rd1, %rd55;
	ld.global.f64 	%fd86, [%rd56];
	fma.rn.f64 	%fd87, %fd81, %fd4, %fd86;
	st.global.f64 	[%rd56], %fd87;
	add.s32 	%r68, %r65, 3;
	mul.wide.u32 	%rd57, %r68, 8;
	add.s64 	%rd58, %rd1, %rd57;
	ld.global.f64 	%fd88, [%rd58];
	fma.rn.f64 	%fd89, %fd81, %fd5, %fd88;
	st.global.f64 	[%rd58], %fd89;
	add.s32 	%r69, %r64, %r42;
	mul.wide.u32 	%rd59, %r69, 8;
	add.s64 	%rd60, %rd2, %rd59;
	add.s32 	%r70, %r65, %r41;
	ld.global.f64 	%fd90, [%rd60];
	mul.wide.u32 	%rd61, %r70, 8;
	add.s64 	%rd62, %rd1, %rd61;
	ld.global.f64 	%fd91, [%rd62];
	fma.rn.f64 	%fd92, %fd90, %fd2, %fd91;
	st.global.f64 	[%rd62], %fd92;
	add.s32 	%r71, %r66, %r41;
	mul.wide.u32 	%rd63, %r71, 8;
	add.s64 	%rd64, %rd1, %rd63;
	ld.global.f64 	%fd93, [%rd64];
	fma.rn.f64 	%fd94, %fd90, %fd3, %fd93;
	st.global.f64 	[%rd64], %fd94;
	add.s32 	%r72, %r71, 1;
	mul.wide.u32 	%rd65, %r72, 8;
	add.s64 	%rd66, %rd1, %rd65;
	ld.global.f64 	%fd95, [%rd66];
	fma.rn.f64 	%fd96, %fd90, %fd4, %fd95;
	st.global.f64 	[%rd66], %fd96;
	add.s32 	%r73, %r71, 2;
	mul.wide.u32 	%rd67, %r73, 8;
	add.s64 	%rd68, %rd1, %rd67;
	ld.global.f64 	%fd97, [%rd68];
	fma.rn.f64 	%fd98, %fd90, %fd5, %fd97;
	st.global.f64 	[%rd68], %fd98;
	add.s32 	%r92, %r92, 2;
$L__BB0_10:
	and.b32  	%r74, %r43, 1;
	setp.eq.b32 	%p8, %r74, 1;
	not.pred 	%p9, %p8;
	@%p9 bra 	$L__BB0_12;
	mad.lo.s32 	%r75, %r92, %r42, %r80;
	mul.wide.u32 	%rd69, %r75, 8;
	add.s64 	%rd70, %rd2, %rd69;
	mad.lo.s32 	%r76, %r92, %r41, %r11;
	ld.global.f64 	%fd99, [%rd70];
	mul.wide.u32 	%rd71, %r76, 8;
	add.s64 	%rd72, %rd1, %rd71;
	ld.global.f64 	%fd100, [%rd72];
	fma.rn.f64 	%fd101, %fd99, %fd2, %fd100;
	st.global.f64 	[%rd72], %fd101;
	add.s32 	%r77, %r76, 1;
	mul.wide.u32 	%rd73, %r77, 8;
	add.s64 	%rd74, %rd1, %rd73;
	ld.global.f64 	%fd102, [%rd74];
	fma.rn.f64 	%fd103, %fd99, %fd3, %fd102;
	st.global.f64 	[%rd74], %fd103;
	add.s32 	%r78, %r76, 2;
	mul.wide.u32 	%rd75, %r78, 8;
	add.s64 	%rd76, %rd1, %rd75;
	ld.global.f64 	%fd104, [%rd76];
	fma.rn.f64 	%fd105, %fd99, %fd4, %fd104;
	st.global.f64 	[%rd76], %fd105;
	add.s32 	%r79, %r76, 3;
	mul.wide.u32 	%rd77, %r79, 8;
	add.s64 	%rd78, %rd1, %rd77;
	ld.global.f64 	%fd106, [%rd78];
	fma.rn.f64 	%fd107, %fd99, %fd5, %fd106;
	st.global.f64 	[%rd78], %fd107;
$L__BB0_12:
	add.s32 	%r80, %r80, %r3;
	setp.lt.u32 	%p10, %r80, %r42;
	@%p10 bra 	$L__BB0_4;
$L__BB0_13:
	ret;

}
	// .globl	_Z9g2s1dCudaPdS_S_jjjj
.visible .entry _Z9g2s1dCudaPdS_S_jjjj(
	.param .u64 .ptr .align 1 _Z9g2s1dCudaPdS_S_jjjj_param_0,
	.param .u64 .ptr .align 1 _Z9g2s1dCudaPdS_S_jjjj_param_1,
	.param .u64 .ptr .align 1 _Z9g2s1dCudaPdS_S_jjjj_param_2,
	.param .u32 _Z9g2s1dCudaPdS_S_jjjj_param_3,
	.param .u32 _Z9g2s1dCudaPdS_S_jjjj_param_4,
	.param .u32 _Z9g2s1dCudaPdS_S_jjjj_param_5,
	.param .u32 _Z9g2s1dCudaPdS_S_jjjj_param_6
)
{
	.local .align 16 .b8 	__local_depot1[16];
	.reg .b64 	%SP;
	.reg .b64 	%SPL;
	.reg .pred 	%p<9>;
	.reg .b32 	%r<159>;
	.reg .b64 	%rd<91>;
	.reg .b64 	%fd<124>;

	mov.u64 	%SPL, __local_depot1;
	cvta.local.u64 	%SP, %SPL;
	ld.param.u64 	%rd5, [_Z9g2s1dCudaPdS_S_jjjj_param_0];
	ld.param.u64 	%rd6, [_Z9g2s1dCudaPdS_S_jjjj_param_1];
	ld.param.u32 	%r43, [_Z9g2s1dCudaPdS_S_jjjj_param_3];
	ld.param.u32 	%r44, [_Z9g2s1dCudaPdS_S_jjjj_param_4];
	ld.param.u32 	%r45, [_Z9g2s1dCudaPdS_S_jjjj_param_6];
	cvta.to.global.u64 	%rd1, %rd6;
	cvta.to.global.u64 	%rd2, %rd5;
	add.u64 	%rd7, %SP, 0;
	add.u64 	%rd3, %SPL, 0;
	mov.u32 	%r46, %tid.x;
	mov.u32 	%r47, %ctaid.x;
	mov.u32 	%r1, %ntid.x;
	mad.lo.s32 	%r147, %r47, %r1, %r46;
	setp.ge.u32 	%p1, %r147, %r44;
	@%p1 bra 	$L__BB1_12;
	setp.eq.s32 	%p2, %r45, 0;
	@%p2 bra 	$L__BB1_12;
	and.b32  	%r3, %r45, 3;
	and.b32  	%r4, %r45, -4;
	and.b32  	%r5, %r45, 1;
	neg.s32 	%r6, %r4;
	shl.b32 	%r7, %r43, 2;
	shl.b32 	%r8, %r44, 2;
	mul.lo.s32 	%r9, %r44, 3;
	add.s32 	%r10, %r43, -3;
	mov.u32 	%r48, %nctaid.x;
	mul.lo.s32 	%r11, %r48, %r1;
	mov.u64 	%rd79, $str;
$L__BB1_3:
	ld.param.u64 	%rd90, [_Z9g2s1dCudaPdS_S_jjjj_param_2];
	setp.lt.u32 	%p3, %r45, 4;
	cvta.to.global.u64 	%rd8, %rd90;
	mul.wide.s32 	%rd9, %r147, 8;
	add.s64 	%rd10, %rd8, %rd9;
	ld.global.f64 	%fd5, [%rd10];
	cvt.rmi.f64.f64 	%fd6, %fd5;
	cvt.rzi.u32.f64 	%r13, %fd6;
	cvt.rn.f64.u32 	%fd7, %r13;
	sub.f64 	%fd8, %fd5, %fd7;
	add.f64 	%fd9, %fd8, 0d3FF0000000000000;
	mul.f64 	%fd10, %fd9, 0d3FC5555555555555;
	mul.f64 	%fd11, %fd9, %fd10;
	mul.f64 	%fd12, %fd9, %fd11;
	mul.f64 	%fd13, %fd9, %fd9;
	sub.f64 	%fd14, %fd13, %fd12;
	mul.f64 	%fd15, %fd9, 0d3FFD555555555555;
	sub.f64 	%fd16, %fd14, %fd15;
	add.f64 	%fd1, %fd16, 0d3FF0000000000000;
	mul.f64 	%fd17, %fd8, 0d3FE0000000000000;
	mul.f64 	%fd18, %fd8, %fd17;
	mul.f64 	%fd19, %fd8, %fd18;
	mul.f64 	%fd20, %fd8, %fd8;
	sub.f64 	%fd21, %fd19, %fd20;
	sub.f64 	%fd22, %fd21, %fd17;
	add.f64 	%fd2, %fd22, 0d3FF0000000000000;
	mov.f64 	%fd23, 0d3FF0000000000000;
	sub.f64 	%fd24, %fd23, %fd8;
	mul.f64 	%fd25, %fd24, 0d3FE0000000000000;
	mul.f64 	%fd26, %fd24, %fd25;
	mul.f64 	%fd27, %fd24, %fd26;
	mul.f64 	%fd28, %fd24, %fd24;
	sub.f64 	%fd29, %fd27, %fd28;
	sub.f64 	%fd30, %fd29, %fd25;
	add.f64 	%fd3, %fd30, 0d3FF0000000000000;
	mov.f64 	%fd31, 0d4000000000000000;
	sub.f64 	%fd32, %fd31, %fd8;
	mul.f64 	%fd33, %fd32, 0d3FC5555555555555;
	mul.f64 	%fd34, %fd32, %fd33;
	mul.f64 	%fd35, %fd32, %fd34;
	mul.f64 	%fd36, %fd32, %fd32;
	sub.f64 	%fd37, %fd36, %fd35;
	mul.f64 	%fd38, %fd32, 0d3FFD555555555555;
	sub.f64 	%fd39, %fd37, %fd38;
	add.f64 	%fd4, %fd39, 0d3FF0000000000000;
	mov.b32 	%r158, 0;
	@%p3 bra 	$L__BB1_6;
	add.s32 	%r155, %r13, 1;
	add.s32 	%r154, %r43, %r13;
	shl.b32 	%r50, %r43, 1;
	add.s32 	%r153, %r50, %r13;
	mad.lo.s32 	%r152, %r43, 3, %r13;
	add.s32 	%r151, %r44, %r147;
	shl.b32 	%r51, %r44, 1;
	add.s32 	%r150, %r51, %r147;
	add.s32 	%r149, %r9, %r147;
	mov.u32 	%r148, %r147;
	mov.u32 	%r156, %r6;
$L__BB1_5:
	.pragma "nounroll";
	add.s32 	%r52, %r155, -1;
	mul.wide.u32 	%rd11, %r52, 8;
	add.s64 	%rd12, %rd1, %rd11;
	ld.global.f64 	%fd40, [%rd12];
	st.local.u32 	[%rd3], %r52;
	st.local.f64 	[%rd3+8], %fd40;
	mov.u64 	%rd13, $str;
	cvta.global.u64 	%rd14, %rd13;
	add.u64 	%rd15, %SP, 0;
	{ // callseq 0, 0
	.param .b64 param0;
	st.param.b64 	[param0], %rd14;
	.param .b64 param1;
	st.param.b64 	[param1], %rd15;
	.param .b32 retval0;
	call.uni (retval0), 
	vprintf, 
	(
	param0, 
	param1
	);
	ld.param.b32 	%r53, [retval0];
	} // callseq 0
	ld.global.f64 	%fd41, [%rd12];
	fma.rn.f64 	%fd42, %fd41, %fd1, 0d0000000000000000;
	add.s32 	%r55, %r155, 2;
	mul.wide.u32 	%rd16, %r155, 8;
	add.s64 	%rd17, %rd1, %rd16;
	ld.global.f64 	%fd43, [%rd17];
	st.local.u32 	[%rd3], %r155;
	st.local.f64 	[%rd3+8], %fd43;
	{ // callseq 1, 0
	.param .b64 param0;
	st.param.b64 	[param0], %rd14;
	.param .b64 param1;
	st.param.b64 	[param1], %rd15;
	.param .b32 retval0;
	call.uni (retval0), 
	vprintf, 
	(
	param0, 
	param1
	);
	ld.param.b32 	%r56, [retval0];
	} // callseq 1
	ld.global.f64 	%fd44, [%rd17];
	fma.rn.f64 	%fd45, %fd44, %fd2, %fd42;
	add.s32 	%r58, %r155, 1;
	mul.wide.u32 	%rd18, %r58, 8;
	add.s64 	%rd19, %rd1, %rd18;
	ld.global.f64 	%fd46, [%rd19];
	st.local.u32 	[%rd3], %r58;
	st.local.f64 	[%rd3+8], %fd46;
	{ // callseq 2, 0
	.param .b64 param0;
	st.param.b64 	[param0], %rd14;
	.param .b64 param1;
	st.param.b64 	[param1], %rd15;
	.param .b32 retval0;
	call.uni (retval0), 
	vprintf, 
	(
	param0, 
	param1
	);
	ld.param.b32 	%r59, [retval0];
	} // callseq 2
	ld.global.f64 	%fd47, [%rd19];
	fma.rn.f64 	%fd48, %fd47, %fd3, %fd45;
	mul.wide.u32 	%rd20, %r55, 8;
	add.s64 	%rd21, %rd1, %rd20;
	ld.global.f64 	%fd49, [%rd21];
	st.local.u32 	[%rd3], %r55;
	st.local.f64 	[%rd3+8], %fd49;
	{ // callseq 3, 0
	.param .b64 param0;
	st.param.b64 	[param0], %rd14;
	.param .b64 param1;
	st.param.b64 	[param1], %rd15;
	.param .b32 retval0;
	call.uni (retval0), 
	vprintf, 
	(
	param0, 
	param1
	);
	ld.param.b32 	%r61, [retval0];
	} // callseq 3
	ld.global.f64 	%fd50, [%rd21];
	fma.rn.f64 	%fd51, %fd50, %fd4, %fd48;
	mul.wide.u32 	%rd22, %r148, 8;
	add.s64 	%rd23, %rd2, %rd22;
	st.global.f64 	[%rd23], %fd51;
	mul.wide.u32 	%rd24, %r154, 8;
	add.s64 	%rd25, %rd1, %rd24;
	ld.global.f64 	%fd52, [%rd25];
	add.s32 	%r63, %r10, %r55;
	st.local.u32 	[%rd3], %r63;
	st.local.f64 	[%rd3+8], %fd52;
	{ // callseq 4, 0
	.param .b64 param0;
	st.param.b64 	[param0], %rd14;
	.param .b64 param1;
	st.param.b64 	[param1], %rd15;
	.param .b32 retval0;
	call.uni (retval0), 
	vprintf, 
	(
	param0, 
	param1
	);
	ld.param.b32 	%r64, [retval0];
	} // callseq 4
	ld.global.f64 	%fd53, [%rd25];
	fma.rn.f64 	%fd54, %fd53, %fd1, 0d0000000000000000;
	add.s32 	%r66, %r154, 1;
	mul.wide.u32 	%rd26, %r66, 8;
	add.s64 	%rd27, %rd1, %rd26;
	ld.global.f64 	%fd55, [%rd27];
	add.s32 	%r67, %r63, 1;
	st.local.u32 	[%rd3], %r67;
	st.local.f64 	[%rd3+8], %fd55;
	{ // callseq 5, 0
	.param .b64 param0;
	st.param.b64 	[param0], %rd14;
	.param .b64 param1;
	st.param.b64 	[param1], %rd15;
	.param .b32 retval0;
	call.uni (retval0), 
	vprintf, 
	(
	param0, 
	param1
	);
	ld.param.b32 	%r68, [retval0];
	} // callseq 5
	ld.global.f64 	%fd56, [%rd27];
	fma.rn.f64 	%fd57, %fd56, %fd2, %fd54;
	add.s32 	%r70, %r154, 2;
	mul.wide.u32 	%rd28, %r70, 8;
	add.s64 	%rd29, %rd1, %rd28;
	ld.global.f64 	%fd58, [%rd29];
	add.s32 	%r71, %r63, 2;
	st.local.u32 	[%rd3], %r71;
	st.local.f64 	[%rd3+8], %fd58;
	{ // callseq 6, 0
	.param .b64 param0;
	st.param.b64 	[param0], %rd14;
	.param .b64 param1;
	st.param.b64 	[param1], %rd15;
	.param .b32 retval0;
	call.uni (retval0), 
	vprintf, 
	(
	param0, 
	param1
	);
	ld.param.b32 	%r72, [retval0];
	} // callseq 6
	ld.global.f64 	%fd59, [%rd29];
	fma.rn.f64 	%fd60, %fd59, %fd3, %fd57;
	add.s32 	%r74, %r154, 3;
	mul.wide.u32 	%rd30, %r74, 8;
	add.s64 	%rd31, %rd1, %rd30;
	ld.global.f64 	%fd61, [%rd31];
	add.s32 	%r75, %r63, 3;
	st.local.u32 	[%rd3], %r75;
	st.local.f64 	[%rd3+8], %fd61;
	{ // callseq 7, 0
	.param .b64 param0;
	st.param.b64 	[param0], %rd14;
	.param .b64 param1;
	st.param.b64 	[param1], %rd15;
	.param .b32 retval0;
	call.uni (retval0), 
	vprintf, 
	(
	param0, 
	param1
	);
	ld.param.b32 	%r76, [retval0];
	} // callseq 7
	ld.global.f64 	%fd62, [%rd31];
	fma.rn.f64 	%fd63, %fd62, %fd4, %fd60;
	mul.wide.u32 	%rd32, %r151, 8;
	add.s64 	%rd33, %rd2, %rd32;
	st.global.f64 	[%rd33], %fd63;
	mul.wide.u32 	%rd34, %r153, 8;
	add.s64 	%rd35, %rd1, %rd34;
	ld.global.f64 	%fd64, [%rd35];
	add.s32 	%r78, %r10, %r75;
	st.local.u32 	[%rd3], %r78;
	st.local.f64 	[%rd3+8], %fd64;
	{ // callseq 8, 0
	.param .b64 param0;
	st.param.b64 	[param0], %rd14;
	.param .b64 param1;
	st.param.b64 	[param1], %rd15;
	.param .b32 retval0;
	call.uni (retval0), 
	vprintf, 
	(
	param0, 
	param1
	);
	ld.param.b32 	%r79, [retval0];
	} // callseq 8
	ld.global.f64 	%fd65, [%rd35];
	fma.rn.f64 	%fd66, %fd65, %fd1, 0d0000000000000000;
	add.s32 	%r81, %r153, 1;
	mul.wide.u32 	%rd36, %r81, 8;
	add.s64 	%rd37, %rd1, %rd36;
	ld.global.f64 	%fd67, [%rd37];
	add.s32 	%r82, %r78, 1;
	st.local.u32 	[%rd3], %r82;
	st.local.f64 	[%rd3+8], %fd67;
	{ // callseq 9, 0
	.param .b64 param0;
	st.param.b64 	[param0], %rd14;
	.param .b64 param1;
	st.param.b64 	[param1], %rd15;
	.param .b32 retval0;
	call.uni (retval0), 
	vprintf, 
	(
	param0, 
	param1
	);
	ld.param.b32 	%r83, [retval0];
	} // callseq 9
	ld.global.f64 	%fd68, [%rd37];
	fma.rn.f64 	%fd69, %fd68, %fd2, %fd66;
	add.s32 	%r85, %r153, 2;
	mul.wide.u32 	%rd38, %r85, 8;
	add.s64 	%rd39, %rd1, %rd38;
	ld.global.f64 	%fd70, [%rd39];
	add.s32 	%r86, %r78, 2;
	st.local.u32 	[%rd3], %r86;
	st.local.f64 	[%rd3+8], %fd70;
	{ // callseq 10, 0
	.param .b64 param0;
	st.param.b64 	[param0], %rd14;
	.param .b64 param1;
	st.param.b64 	[param1], %rd15;
	.param .b32 retval0;
	call.uni (retval0), 
	vprintf, 
	(
	param0, 
	param1
	);
	ld.param.b32 	%r87, [retval0];
	} // callseq 10
	ld.global.f64 	%fd71, [%rd39];
	fma.rn.f64 	%fd72, %fd71, %fd3, %fd69;
	add.s32 	%r89, %r153, 3;
	mul.wide.u32 	%rd40, %r89, 8;
	add.s64 	%rd41, %rd1, %rd40;
	ld.global.f64 	%fd73, [%rd41];
	add.s32 	%r90, %r78, 3;
	st.local.u32 	[%rd3], %r90;
	st.local.f64 	[%rd3+8], %fd73;
	{ // callseq 11, 0
	.param .b64 param0;
	st.param.b64 	[param0], %rd14;
	.param .b64 param1;
	st.param.b64 	[param1], %rd15;
	.param .b32 retval0;
	call.uni (retval0), 
	vprintf, 
	(
	param0, 
	param1
	);
	ld.param.b32 	%r91, [retval0];
	} // callseq 11
	ld.global.f64 	%fd74, [%rd41];
	fma.rn.f64 	%fd75, %fd74, %fd4, %fd72;
	mul.wide.u32 	%rd42, %r150, 8;
	add.s64 	%rd43, %rd2, %rd42;
	st.global.f64 	[%rd43], %fd75;
	mul.wide.u32 	%rd44, %r152, 8;
	add.s64 	%rd45, %rd1, %rd44;
	ld.global.f64 	%fd76, [%rd45];
	add.s32 	%r93, %r10, %r90;
	st.local.u32 	[%rd3], %r93;
	st.local.f64 	[%rd3+8], %fd76;
	{ // callseq 12, 0
	.param .b64 param0;
	st.param.b64 	[param0], %rd14;
	.param .b64 param1;
	st.param.b64 	[param1], %rd15;
	.param .b32 retval0;
	call.uni (retval0), 
	vprintf, 
	(
	param0, 
	param1
	);
	ld.param.b32 	%r94, [retval0];
	} // callseq 12
	ld.global.f64 	%fd77, [%rd45];
	fma.rn.f64 	%fd78, %fd77, %fd1, 0d0000000000000000;
	add.s32 	%r96, %r152, 1;
	mul.wide.u32 	%rd46, %r96, 8;
	add.s64 	%rd47, %rd1, %rd46;
	ld.global.f64 	%fd79, [%rd47];
	add.s32 	%r97, %r93, 1;
	st.local.u32 	[%rd3], %r97;
	st.local.f64 	[%rd3+8], %fd79;
	{ // callseq 13, 0
	.param .b64 param0;
	st.param.b64 	[param0], %rd14;
	.param .b64 param1;
	st.param.b64 	[param1], %rd15;
	.param .b32 retval0;
	call.uni (retval0), 
	vprintf, 
	(
	param0, 
	param1
	);
	ld.param.b32 	%r98, [retval0];
	} // callseq 13
	ld.global.f64 	%fd80, [%rd47];
	fma.rn.f64 	%fd81, %fd80, %fd2, %fd78;
	add.s32 	%r100, %r152, 2;
	mul.wide.u32 	%rd48, %r100, 8;
	add.s64 	%rd49, %rd1, %rd48;
	ld.global.f64 	%fd82, [%rd49];
	add.s32 	%r101, %r93, 2;
	st.local.u32 	[%rd3], %r101;
	st.local.f64 	[%rd3+8], %fd82;
	{ // callseq 14, 0
	.param .b64 param0;
	st.param.b64 	[param0], %rd14;
	.param .b64 param1;
	st.param.b64 	[param1], %rd15;
	.param .b32 retval0;
	call.uni (retval0), 
	vprintf, 
	(
	param0, 
	param1
	);
	ld.param.b32 	%r102, [retval0];
	} // callseq 14
	ld.global.f64 	%fd83, [%rd49];
	fma.rn.f64 	%fd84, %fd83, %fd3, %fd81;
	add.s32 	%r104, %r152, 3;
	mul.wide.u32 	%rd50, %r104, 8;
	add.s64 	%rd51, %rd1, %rd50;
	ld.global.f64 	%fd85, [%rd51];
	add.s32 	%r105, %r93, 3;
	st.local.u32 	[%rd3], %r105;
	st.local.f64 	[%rd3+8], %fd85;
	{ // callseq 15, 0
	.param .b64 param0;
	st.param.b64 	[param0], %rd14;
	.param .b64 param1;
	st.param.b64 	[param1], %rd15;
	.param .b32 retval0;
	call.uni (retval0), 
	vprintf, 
	(
	param0, 
	param1
	);
	ld.param.b32 	%r106, [retval0];
	} // callseq 15
	ld.global.f64 	%fd86, [%rd51];
	fma.rn.f64 	%fd87, %fd86, %fd4, %fd84;
	mul.wide.u32 	%rd52, %r149, 8;
	add.s64 	%rd53, %rd2, %rd52;
	st.global.f64 	[%rd53], %fd87;
	add.s32 	%r156, %r156, 4;
	add.s32 	%r155, %r155, %r7;
	add.s32 	%r154, %r154, %r7;
	add.s32 	%r153, %r153, %r7;
	add.s32 	%r152, %r152, %r7;
	add.s32 	%r151, %r151, %r8;
	add.s32 	%r150, %r150, %r8;
	add.s32 	%r149, %r149, %r8;
	add.s32 	%r148, %r148, %r8;
	setp.ne.s32 	%p4, %r156, 0;
	mov.u32 	%r158, %r4;
	@%p4 bra 	$L__BB1_5;
$L__BB1_6:
	setp.eq.s32 	%p5, %r3, 0;
	@%p5 bra 	$L__BB1_11;
	setp.eq.s32 	%p6, %r3, 1;
	@%p6 bra 	$L__BB1_9;
	mad.lo.s32 	%r108, %r158, %r43, %r13;
	mul.wide.u32 	%rd54, %r108, 8;
	add.s64 	%rd55, %rd1, %rd54;
	ld.global.f64 	%fd88, [%rd55];
	st.local.u32 	[%rd3], %r108;
	st.local.f64 	[%rd3+8], %fd88;
	mov.u64 	%rd56, $str;
	cvta.global.u64 	%rd57, %rd56;
	add.u64 	%rd58, %SP, 0;
	{ // callseq 16, 0
	.param .b64 param0;
	st.param.b64 	[param0], %rd57;
	.param .b64 param1;
	st.param.b64 	[param1], %rd58;
	.param .b32 retval0;
	call.uni (retval0), 
	vprintf, 
	(
	param0, 
	param1
	);
	ld.param.b32 	%r109, [retval0];
	} // callseq 16
	ld.global.f64 	%fd89, [%rd55];
	fma.rn.f64 	%fd90, %fd89, %fd1, 0d0000000000000000;
	add.s32 	%r111, %r108, 1;
	mul.wide.u32 	%rd59, %r111, 8;
	add.s64 	%rd60, %rd1, %rd59;
	ld.global.f64 	%fd91, [%rd60];
	st.local.u32 	[%rd3], %r111;
	st.local.f64 	[%rd3+8], %fd91;
	{ // callseq 17, 0
	.param .b64 param0;
	st.param.b64 	[param0], %rd57;
	.param .b64 param1;
	st.param.b64 	[param1], %rd58;
	.param .b32 retval0;
	call.uni (retval0), 
	vprintf, 
	(
	param0, 
	param1
	);
	ld.param.b32 	%r112, [retval0];
	} // callseq 17
	ld.global.f64 	%fd92, [%rd60];
	fma.rn.f64 	%fd93, %fd92, %fd2, %fd90;
	add.s32 	%r114, %r108, 2;
	mul.wide.u32 	%rd61, %r114, 8;
	add.s64 	%rd62, %rd1, %rd61;
	ld.global.f64 	%fd94, [%rd62];
	st.local.u32 	[%rd3], %r114;
	st.local.f64 	[%rd3+8], %fd94;
	{ // callseq 18, 0
	.param .b64 param0;
	st.param.b64 	[param0], %rd57;
	.param .b64 param1;
	st.param.b64 	[param1], %rd58;
	.param .b32 retval0;
	call.uni (retval0), 
	vprintf, 
	(
	param0, 
	param1
	);
	ld.param.b32 	%r115, [retval0];
	} // callseq 18
	ld.global.f64 	%fd95, [%rd62];
	fma.rn.f64 	%fd96, %fd95, %fd3, %fd93;
	add.s32 	%r117, %r108, 3;
	mul.wide.u32 	%rd63, %r117, 8;
	add.s64 	%rd64, %rd1, %rd63;
	ld.global.f64 	%fd97, [%rd64];
	st.local.u32 	[%rd3], %r117;
	st.local.f64 	[%rd3+8], %fd97;
	{ // callseq 19, 0
	.param .b64 param0;
	st.param.b64 	[param0], %rd57;
	.param .b64 param1;
	st.param.b64 	[param1], %rd58;
	.param .b32 retval0;
	call.uni (retval0), 
	vprintf, 
	(
	param0, 
	param1
	);
	ld.param.b32 	%r118, [retval0];
	} // callseq 19
	ld.global.f64 	%fd98, [%rd64];
	fma.rn.f64 	%fd99, %fd98, %fd4, %fd96;
	mad.lo.s32 	%r120, %r158, %r44, %r147;
	mul.wide.u32 	%rd65, %r120, 8;
	add.s64 	%rd66, %rd2, %rd65;
	st.global.f64 	[%rd66], %fd99;
	add.s32 	%r121, %r108, %r43;
	mul.wide.u32 	%rd67, %r121, 8;
	add.s64 	%rd68, %rd1, %rd67;
	ld.global.f64 	%fd100, [%rd68];
	st.local.u32 	[%rd3], %r121;
	st.local.f64 	[%rd3+8], %fd100;
	{ // callseq 20, 0
	.param .b64 param0;
	st.param.b64 	[param0], %rd57;
	.param .b64 param1;
	st.param.b64 	[param1], %rd58;
	.param .b32 retval0;
	call.uni (retval0), 
	vprintf, 
	(
	param0, 
	param1
	);
	ld.param.b32 	%r122, [retval0];
	} // callseq 20
	ld.global.f64 	%fd101, [%rd68];
	fma.rn.f64 	%fd102, %fd101, %fd1, 0d0000000000000000;
	add.s32 	%r124, %r111, %r43;
	mul.wide.u32 	%rd69, %r124, 8;
	add.s64 	%rd70, %rd1, %rd69;
	ld.global.f64 	%fd103, [%rd70];
	st.local.u32 	[%rd3], %r124;
	st.local.f64 	[%rd3+8], %fd103;
	{ // callseq 21, 0
	.param .b64 param0;
	st.param.b64 	[param0], %rd57;
	.param .b64 param1;
	st.param.b64 	[param1], %rd58;
	.param .b32 retval0;
	call.uni (retval0), 
	vprintf, 
	(
	param0, 
	param1
	);
	ld.param.b32 	%r125, [retval0];
	} // callseq 21
	ld.global.f64 	%fd104, [%rd70];
	fma.rn.f64 	%fd105, %fd104, %fd2, %fd102;
	add.s32 	%r127, %r124, 1;
	mul.wide.u32 	%rd71, %r127, 8;
	add.s64 	%rd72, %rd1, %rd71;
	ld.global.f64 	%fd106, [%rd72];
	st.local.u32 	[%rd3], %r127;
	st.local.f64 	[%rd3+8], %fd106;
	{ // callseq 22, 0
	.param .b64 param0;
	st.param.b64 	[param0], %rd57;
	.param .b64 param1;
	st.param.b64 	[param1], %rd58;
	.param .b32 retval0;
	call.uni (retval0), 
	vprintf, 
	(
	param0, 
	param1
	);
	ld.param.b32 	%r128, [retval0];
	} // callseq 22
	ld.global.f64 	%fd107, [%rd72];
	fma.rn.f64 	%fd108, %fd107, %fd3, %fd105;
	add.s32 	%r130, %r124, 2;
	mul.wide.u32 	%rd73, %r130, 8;
	add.s64 	%rd74, %rd1, %rd73;
	ld.global.f64 	%fd109, [%rd74];
	st.local.u32 	[%rd3], %r130;
	st.local.f64 	[%rd3+8], %fd109;
	{ // callseq 23, 0
	.param .b64 param0;
	st.param.b64 	[param0], %rd57;
	.param .b64 param1;
	st.param.b64 	[param1], %rd58;
	.param .b32 retval0;
	call.uni (retval0), 
	vprintf, 
	(
	param0, 
	param1
	);
	ld.param.b32 	%r131, [retval0];
	} // callseq 23
	ld.global.f64 	%fd110, [%rd74];
	fma.rn.f64 	%fd111, %fd110, %fd4, %fd108;
	add.s32 	%r133, %r120, %r44;
	mul.wide.u32 	%rd75, %r133, 8;
	add.s64 	%rd76, %rd2, %rd75;
	st.global.f64 	[%rd76], %fd111;
	add.s32 	%r158, %r158, 2;
$L__BB1_9:
	setp.eq.s32 	%p7, %r5, 0;
	@%p7 bra 	$L__BB1_11;
	mad.lo.s32 	%r134, %r158, %r43, %r13;
	mul.wide.u32 	%rd77, %r134, 8;
	add.s64 	%rd78, %rd1, %rd77;
	ld.global.f64 	%fd112, [%rd78];
	st.local.u32 	[%rd3], %r134;
	st.local.f64 	[%rd3+8], %fd112;
	cvta.global.u64 	%rd80, %rd79;
	{ // callseq 24, 0
	.param .b64 param0;
	st.param.b64 	[param0], %rd80;
	.param .b64 param1;
	st.param.b64 	[param1], %rd7;
	.param .b32 retval0;
	call.uni (retval0), 
	vprintf, 
	(
	param0, 
	param1
	);
	ld.param.b32 	%r135, [retval0];
	} // callseq 24
	ld.global.f64 	%fd113, [%rd78];
	fma.rn.f64 	%fd114, %fd113, %fd1, 0d0000000000000000;
	add.s32 	%r137, %r134, 1;
	mul.wide.u32 	%rd82, %r137, 8;
	add.s64 	%rd83, %rd1, %rd82;
	ld.global.f64 	%fd115, [%rd83];
	st.local.u32 	[%rd3], %r137;
	st.local.f64 	[%rd3+8], %fd115;
	{ // callseq 25, 0
	.param .b64 param0;
	st.param.b64 	[param0], %rd80;
	.param .b64 param1;
	st.param.b64 	[param1], %rd7;
	.param .b32 retval0;
	call.uni (retval0), 
	vprintf, 
	(
	param0, 
	param1
	);
	ld.param.b32 	%r138, [retval0];
	} // callseq 25
	ld.global.f64 	%fd116, [%rd83];
	fma.rn.f64 	%fd117, %fd116, %fd2, %fd114;
	add.s32 	%r140, %r134, 2;
	mul.wide.u32 	%rd84, %r140, 8;
	add.s64 	%rd85, %rd1, %rd84;
	ld.global.f64 	%fd118, [%rd85];
	st.local.u32 	[%rd3], %r140;
	st.local.f64 	[%rd3+8], %fd118;
	{ // callseq 26, 0
	.param .b64 param0;
	st.param.b64 	[param0], %rd80;
	.param .b64 param1;
	st.param.b64 	[param1], %rd7;
	.param .b32 retval0;
	call.uni (retval0), 
	vprintf, 
	(
	param0, 
	param1
	);
	ld.param.b32 	%r141, [retval0];
	} // callseq 26
	ld.global.f64 	%fd119, [%rd85];
	fma.rn.f64 	%fd120, %fd119, %fd3, %fd117;
	add.s32 	%r143, %r134, 3;
	mul.wide.u32 	%rd86, %r143, 8;
	add.s64 	%rd87, %rd1, %rd86;
	ld.global.f64 	%fd121, [%rd87];
	st.local.u32 	[%rd3], %r143;
	st.local.f64 	[%rd3+8], %fd121;
	{ // callseq 27, 0
	.param .b64 param0;
	st.param.b64 	[param0], %rd80;
	.param .b64 param1;
	st.param.b64 	[param1], %rd7;
	.param .b32 retval0;
	call.uni (retval0), 
	vprintf, 
	(
	param0, 
	param1
	);
	ld.param.b32 	%r144, [retval0];
	} // callseq 27
	ld.global.f64 	%fd122, [%rd87];
	fma.rn.f64 	%fd123, %fd122, %fd4, %fd120;
	mad.lo.s32 	%r146, %r158, %r44, %r147;
	mul.wide.u32 	%rd88, %r146, 8;
	add.s64 	%rd89, %rd2, %rd88;
	st.global.f64 	[%rd89], %fd123;
$L__BB1_11:
	add.s32 	%r147, %r147, %r11;
	setp.lt.u32 	%p8, %r147, %r44;
	@%p8 bra 	$L__BB1_3;
$L__BB1_12:
	ret;

}


// ===== COMPILED SASS (sm_100) =====

	.target	sm_100

	.elftype	@"ET_EXEC"


//--------------------- .note.nv.tkinfo           --------------------------
	.section	.note.nv.tkinfo,"",@"SHT_NOTE"
	.sectionflags	@"SHF_NOTE_NV_TKINFO"
	.tkinfo
        /*0018*/ 	.word	0x00000002
        /*0030*/ 	.string	""
        /*0030*/ 	.string	"ptxas"
        /*0030*/ 	.string	"Cuda compilation tools, release 13.0, V13.0.88"
        /*0030*/ 	.string	"Build cuda_13.0.r13.0/compiler.36424714_0"
        /*0030*/ 	.string	"-arch sm_100 -m 64 "



//--------------------- .note.nv.cuinfo           --------------------------
	.section	.note.nv.cuinfo,"",@"SHT_NOTE"
	.sectionflags	@"SHF_NOTE_NV_CUINFO"
        /*0018*/ 	.short	0x0002
        /*001a*/ 	.short	0x0064
        /*001c*/ 	.short	0x0082
	.zero		2


//--------------------- .nv.info                  --------------------------
	.section	.nv.info,"",@"SHT_CUDA_INFO"
	.align	4


	//----- nvinfo : EIATTR_REGCOUNT
	.align		4
        /*0000*/ 	.byte	0x04, 0x2f
        /*0002*/ 	.short	(.L_2 - .L_1)
	.align		4
.L_1:
        /*0004*/ 	.word	index@(_Z9s2g1dCudaPdS_S_jjjjd)
        /*0008*/ 	.word	0x00000028


	//----- nvinfo : EIATTR_FRAME_SIZE
	.align		4
.L_2:
        /*000c*/ 	.byte	0x04, 0x11
        /*000e*/ 	.short	(.L_4 - .L_3)
	.align		4
.L_3:
        /*0010*/ 	.word	index@($__internal_0_$__cuda_sm20_div_rn_f64_full)
        /*0014*/ 	.word	0x00000000


	//----- nvinfo : EIATTR_FRAME_SIZE
	.align		4
.L_4:
        /*0018*/ 	.byte	0x04, 0x11
        /*001a*/ 	.short	(.L_6 - .L_5)
	.align		4
.L_5:
        /*001c*/ 	.word	index@(_Z9s2g1dCudaPdS_S_jjjjd)
        /*0020*/ 	.word	0x00000000


	//----- nvinfo : EIATTR_REGCOUNT
	.align		4
.L_6:
        /*0024*/ 	.byte	0x04, 0x2f
        /*0026*/ 	.short	(.L_8 - .L_7)
	.align		4
.L_7:
        /*0028*/ 	.word	index@(_Z9g2s1dCudaPdS_S_jjjj)
        /*002c*/ 	.word	0x00000032


	//----- nvinfo : EIATTR_FRAME_SIZE
	.align		4
.L_8:
        /*0030*/ 	.byte	0x04, 0x11
        /*0032*/ 	.short	(.L_10 - .L_9)
	.align		4
.L_9:
        /*0034*/ 	.word	index@(_Z9g2s1dCudaPdS_S_jjjj)
        /*0038*/ 	.word	0x00000010


	//----- nvinfo : EIATTR_MIN_STACK_SIZE
	.align		4
.L_10:
        /*003c*/ 	.byte	0x04, 0x12
        /*003e*/ 	.short	(.L_12 - .L_11)
	.align		4
.L_11:
        /*0040*/ 	.word	index@(_Z9g2s1dCudaPdS_S_jjjj)
        /*0044*/ 	.word	0x00000010


	//----- nvinfo : EIATTR_MIN_STACK_SIZE
	.align		4
.L_12:
        /*0048*/ 	.byte	0x04, 0x12
        /*004a*/ 	.short	(.L_14 - .L_13)
	.align		4
.L_13:
        /*004c*/ 	.word	index@(_Z9s2g1dCudaPdS_S_jjjjd)
        /*0050*/ 	.word	0x00000000
.L_14:


//--------------------- .nv.compat                --------------------------
	.section	.nv.compat,"",@"SHT_CUDA_COMPAT_INFO"
	.align	4
        /*0000*/ 	.byte	0x02, 0x09, 0x00, 0x00, 0x02, 0x02, 0x01, 0x00, 0x02, 0x05, 0x05, 0x00, 0x03, 0x07, 0x01, 0x01
        /*0010*/ 	.byte	0x02, 0x03, 0x00, 0x00, 0x02, 0x06, 0x01, 0x00, 0x04, 0x0b, 0x08, 0x00, 0x01, 0x00, 0x00, 0x00
        /*0020*/ 	.byte	0x00, 0x00, 0x00, 0x00


//--------------------- .nv.info._Z9g2s1dCudaPdS_S_jjjj --------------------------
	.section	.nv.info._Z9g2s1dCudaPdS_S_jjjj,"",@"SHT_CUDA_INFO"
	.sectionflags	@""
	.align	4


	//----- nvinfo : EIATTR_CUDA_API_VERSION
	.align		4
        /*0000*/ 	.byte	0x04, 0x37
        /*0002*/ 	.short	(.L_16 - .L_15)
.L_15:
        /*0004*/ 	.word	0x00000082


	//----- nvinfo : EIATTR_KPARAM_INFO
	.align		4
.L_16:
        /*0008*/ 	.byte	0x04, 0x17
        /*000a*/ 	.short	(.L_18 - .L_17)
.L_17:
        /*000c*/ 	.word	0x00000000
        /*0010*/ 	.short	0x0006
        /*0012*/ 	.short	0x0024
        /*0014*/ 	.byte	0x00, 0xf0, 0x11, 0x00


	//----- nvinfo : EIATTR_KPARAM_INFO
	.align		4
.L_18:
        /*0018*/ 	.byte	0x04, 0x17
        /*001a*/ 	.short	(.L_20 - .L_19)
.L_19:
        /*001c*/ 	.word	0x00000000
        /*0020*/ 	.short	0x0005
        /*0022*/ 	.short	0x0020
        /*0024*/ 	.byte	0x00, 0xf0, 0x11, 0x00


	//----- nvinfo : EIATTR_KPARAM_INFO
	.align		4
.L_20:
        /*0028*/ 	.byte	0x04, 0x17
        /*002a*/ 	.short	(.L_22 - .L_21)
.L_21:
        /*002c*/ 	.word	0x00000000
        /*0030*/ 	.short	0x0004
        /*0032*/ 	.short	0x001c
        /*0034*/ 	.byte	0x00, 0xf0, 0x11, 0x00


	//----- nvinfo : EIATTR_KPARAM_INFO
	.align		4
.L_22:
        /*0038*/ 	.byte	0x04, 0x17
        /*003a*/ 	.short	(.L_24 - .L_23)
.L_23:
        /*003c*/ 	.word	0x00000000
        /*0040*/ 	.short	0x0003
        /*0042*/ 	.short	0x0018
        /*0044*/ 	.byte	0x00, 0xf0, 0x11, 0x00


	//----- nvinfo : EIATTR_KPARAM_INFO
	.align		4
.L_24:
        /*0048*/ 	.byte	0x04, 0x17
        /*004a*/ 	.short	(.L_26 - .L_25)
.L_25:
        /*004c*/ 	.word	0x00000000
        /*0050*/ 	.short	0x0002
        /*0052*/ 	.short	0x0010
        /*0054*/ 	.byte	0x00, 0xf5, 0x21, 0x00


	//----- nvinfo : EIATTR_KPARAM_INFO
	.align		4
.L_26:
        /*0058*/ 	.byte	0x04, 0x17
        /*005a*/ 	.short	(.L_28 - .L_27)
.L_27:
        /*005c*/ 	.word	0x00000000
        /*0060*/ 	.short	0x0001
        /*0062*/ 	.short	0x0008
        /*0064*/ 	.byte	0x00, 0xf5, 0x21, 0x00


	//----- nvinfo : EIATTR_KPARAM_INFO
	.align		4
.L_28:
        /*0068*/ 	.byte	0x04, 0x17
        /*006a*/ 	.short	(.L_30 - .L_29)
.L_29:
        /*006c*/ 	.word	0x00000000
        /*0070*/ 	.short	0x0000
        /*0072*/ 	.short	0x0000
        /*0074*/ 	.byte	0x00, 0xf5, 0x21, 0x00


	//----- nvinfo : EIATTR_SPARSE_MMA_MASK
	.align		4
.L_30:
        /*0078*/ 	.byte	0x03, 0x50
        /*007a*/ 	.short	0x0000


	//----- nvinfo : EIATTR_MAXREG_COUNT
	.align		4
        /*007c*/ 	.byte	0x03, 0x1b
        /*007e*/ 	.short	0x00ff


	//----- nvinfo : EIATTR_EXTERNS
	.align		4
        /*0080*/ 	.byte	0x04, 0x0f
        /*0082*/ 	.short	(.L_32 - .L_31)


	//   ....[0]....
	.align		4
.L_31:
        /*0084*/ 	.word	index@(vprintf)


	//----- nvinfo : EIATTR_MERCURY_ISA_VERSION
	.align		4
.L_32:
        /*0088*/ 	.byte	0x03, 0x5f
        /*008a*/ 	.short	0x0101


	//----- nvinfo : EIATTR_VRC_CTA_INIT_COUNT
	.align		4
        /*008c*/ 	.byte	0x02, 0x4a
	.zero		1
	.zero		1


	//----- nvinfo : EIATTR_SYSCALL_OFFSETS
	.align		4
        /*0090*/ 	.byte	0x04, 0x46
        /*0092*/ 	.short	(.L_34 - .L_33)


	//   ....[0]....
.L_33:
        /*0094*/ 	.word	0x00000590


	//   ....[1]....
        /*0098*/ 	.word	0x00000690


	//   ....[2]....
        /*009c*/ 	.word	0x00000790


	//   ....[3]....
        /*00a0*/ 	.word	0x00000880


	//   ....[4]....
        /*00a4*/ 	.word	0x000009b0


	//   ....[5]....
        /*00a8*/ 	.word	0x00000ac0


	//   ....[6]....
        /*00ac*/ 	.word	0x00000bd0


	//   ....[7]....
        /*00b0*/ 	.word	0x00000ce0


	//   ....[8]....
        /*00b4*/ 	.word	0x00000e10


	//   ....[9]....
        /*00b8*/ 	.word	0x00000f20


	//   ....[10]....
        /*00bc*/ 	.word	0x00001030


	//   ....[11]....
        /*00c0*/ 	.word	0x00001140


	//   ....[12]....
        /*00c4*/ 	.word	0x00001270


	//   ....[13]....
        /*00c8*/ 	.word	0x00001380


	//   ....[14]....
        /*00cc*/ 	.word	0x00001490


	//   ....[15]....
        /*00d0*/ 	.word	0x000015a0


	//   ....[16]....
        /*00d4*/ 	.word	0x00001810


	//   ....[17]....
        /*00d8*/ 	.word	0x00001910


	//   ....[18]....
        /*00dc*/ 	.word	0x00001a10


	//   ....[19]....
        /*00e0*/ 	.word	0x00001b10


	//   ....[20]....
        /*00e4*/ 	.word	0x00001c60


	//   ....[21]....
        /*00e8*/ 	.word	0x00001d70


	//   ....[22]....
        /*00ec*/ 	.word	0x00001e70


	//   ....[23]....
        /*00f0*/ 	.word	0x00001f70


	//   ....[24]....
        /*00f4*/ 	.word	0x00002120


	//   ....[25]....
        /*00f8*/ 	.word	0x00002220


	//   ....[26]....
        /*00fc*/ 	.word	0x00002320


	//   ....[27]....
        /*0100*/ 	.word	0x00002420


	//----- nvinfo : EIATTR_EXIT_INSTR_OFFSETS
	.align		4
.L_34:
        /*0104*/ 	.byte	0x04, 0x1c
        /*0106*/ 	.short	(.L_36 - .L_35)


	//   ....[0]....
.L_35:
        /*0108*/ 	.word	0x000000c0


	//   ....[1]....
        /*010c*/ 	.word	0x000000f0


	//   ....[2]....
        /*0110*/ 	.word	0x000024e0


	//----- nvinfo : EIATTR_CRS_STACK_SIZE
	.align		4
.L_36:
        /*0114*/ 	.byte	0x04, 0x1e
        /*0116*/ 	.short	(.L_38 - .L_37)
.L_37:
        /*0118*/ 	.word	0x00000000


	//----- nvinfo : EIATTR_CBANK_PARAM_SIZE
	.align		4
.L_38:
        /*011c*/ 	.byte	0x03, 0x19
        /*011e*/ 	.short	0x0028


	//----- nvinfo : EIATTR_PARAM_CBANK
	.align		4
        /*0120*/ 	.byte	0x04, 0x0a
        /*0122*/ 	.short	(.L_40 - .L_39)
	.align		4
.L_39:
        /*0124*/ 	.word	index@(.nv.constant0._Z9g2s1dCudaPdS_S_jjjj)
        /*0128*/ 	.short	0x0380
        /*012a*/ 	.short	0x0028


	//----- nvinfo : EIATTR_SW_WAR
	.align		4
.L_40:
        /*012c*/ 	.byte	0x04, 0x36
        /*012e*/ 	.short	(.L_42 - .L_41)
.L_41:
        /*0130*/ 	.word	0x00000008
.L_42:


//--------------------- .nv.info._Z9s2g1dCudaPdS_S_jjjjd --------------------------
	.section	.nv.info._Z9s2g1dCudaPdS_S_jjjjd,"",@"SHT_CUDA_INFO"
	.sectionflags	@""
	.align	4


	//----- nvinfo : EIATTR_CUDA_API_VERSION
	.align		4
        /*0000*/ 	.byte	0x04, 0x37
        /*0002*/ 	.short	(.L_44 - .L_43)
.L_43:
        /*0004*/ 	.word	0x00000082


	//----- nvinfo : EIATTR_KPARAM_INFO
	.align		4
.L_44:
        /*0008*/ 	.byte	0x04, 0x17
        /*000a*/ 	.short	(.L_46 - .L_45)
.L_45:
        /*000c*/ 	.word	0x00000000
        /*0010*/ 	.short	0x0007
        /*0012*/ 	.short	0x0028
        /*0014*/ 	.byte	0x00, 0xf0, 0x21, 0x00


	//----- nvinfo : EIATTR_KPARAM_INFO
	.align		4
.L_46:
        /*0018*/ 	.byte	0x04, 0x17
        /*001a*/ 	.short	(.L_48 - .L_47)
.L_47:
        /*001c*/ 	.word	0x00000000
        /*0020*/ 	.short	0x0006
        /*0022*/ 	.short	0x0024
        /*0024*/ 	.byte	0x00, 0xf0, 0x11, 0x00


	//----- nvinfo : EIATTR_KPARAM_INFO
	.align		4
.L_48:
        /*0028*/ 	.byte	0x04, 0x17
        /*002a*/ 	.short	(.L_50 - .L_49)
.L_49:
        /*002c*/ 	.word	0x00000000
        /*0030*/ 	.short	0x0005
        /*0032*/ 	.short	0x0020
        /*0034*/ 	.byte	0x00, 0xf0, 0x11, 0x00


	//----- nvinfo : EIATTR_KPARAM_INFO
	.align		4
.L_50:
        /*0038*/ 	.byte	0x04, 0x17
        /*003a*/ 	.short	(.L_52 - .L_51)
.L_51:
        /*003c*/ 	.word	0x00000000
        /*0040*/ 	.short	0x0004
        /*0042*/ 	.short	0x001c
        /*0044*/ 	.byte	0x00, 0xf0, 0x11, 0x00


	//----- nvinfo : EIATTR_KPARAM_INFO
	.align		4
.L_52:
        /*0048*/ 	.byte	0x04, 0x17
        /*004a*/ 	.short	(.L_54 - .L_53)
.L_53:
        /*004c*/ 	.word	0x00000000
        /*0050*/ 	.short	0x0003
        /*0052*/ 	.short	0x0018
        /*0054*/ 	.byte	0x00, 0xf0, 0x11, 0x00


	//----- nvinfo : EIATTR_KPARAM_INFO
	.align		4
.L_54:
        /*0058*/ 	.byte	0x04, 0x17
        /*005a*/ 	.short	(.L_56 - .L_55)
.L_55:
        /*005c*/ 	.word	0x00000000
        /*0060*/ 	.short	0x0002
        /*0062*/ 	.short	0x0010
        /*0064*/ 	.byte	0x00, 0xf5, 0x21, 0x00


	//----- nvinfo : EIATTR_KPARAM_INFO
	.align		4
.L_56:
        /*0068*/ 	.byte	0x04, 0x17
        /*006a*/ 	.short	(.L_58 - .L_57)
.L_57:
        /*006c*/ 	.word	0x00000000
        /*0070*/ 	.short	0x0001
        /*0072*/ 	.short	0x0008
        /*0074*/ 	.byte	0x00, 0xf5, 0x21, 0x00


	//----- nvinfo : EIATTR_KPARAM_INFO
	.align		4
.L_58:
        /*0078*/ 	.byte	0x04, 0x17
        /*007a*/ 	.short	(.L_60 - .L_59)
.L_59:
        /*007c*/ 	.word	0x00000000
        /*0080*/ 	.short	0x0000
        /*0082*/ 	.short	0x0000
        /*0084*/ 	.byte	0x00, 0xf5, 0x21, 0x00


	//----- nvinfo : EIATTR_SPARSE_MMA_MASK
	.align		4
.L_60:
        /*0088*/ 	.byte	0x03, 0x50
        /*008a*/ 	.short	0x0000


	//----- nvinfo : EIATTR_MAXREG_COUNT
	.align		4
        /*008c*/ 	.byte	0x03, 0x1b
        /*008e*/ 	.short	0x00ff


	//----- nvinfo : EIATTR_MERCURY_ISA_VERSION
	.align		4
        /*0090*/ 	.byte	0x03, 0x5f
        /*0092*/ 	.short	0x0101


	//----- nvinfo : EIATTR_VRC_CTA_INIT_COUNT
	.align		4
        /*0094*/ 	.byte	0x02, 0x4a
	.zero		1
	.zero		1


	//----- nvinfo : EIATTR_EXIT_INSTR_OFFSETS
	.align		4
        /*0098*/ 	.byte	0x04, 0x1c
        /*009a*/ 	.short	(.L_62 - .L_61)


	//   ....[0]....
.L_61:
        /*009c*/ 	.word	0x00000070


	//   ....[1]....
        /*00a0*/ 	.word	0x00000350


	//   ....[2]....
        /*00a4*/ 	.word	0x00001450


	//----- nvinfo : EIATTR_CRS_STACK_SIZE
	.align		4
.L_62:
        /*00a8*/ 	.byte	0x04, 0x1e
        /*00aa*/ 	.short	(.L_64 - .L_63)
.L_63:
        /*00ac*/ 	.word	0x00000000


	//----- nvinfo : EIATTR_CBANK_PARAM_SIZE
	.align		4
.L_64:
        /*00b0*/ 	.byte	0x03, 0x19
        /*00b2*/ 	.short	0x0030


	//----- nvinfo : EIATTR_PARAM_CBANK
	.align		4
        /*00b4*/ 	.byte	0x04, 0x0a
        /*00b6*/ 	.short	(.L_66 - .L_65)
	.align		4
.L_65:
        /*00b8*/ 	.word	index@(.nv.constant0._Z9s2g1dCudaPdS_S_jjjjd)
        /*00bc*/ 	.short	0x0380
        /*00be*/ 	.short	0x0030


	//----- nvinfo : EIATTR_SW_WAR
	.align		4
.L_66:
        /*00c0*/ 	.byte	0x04, 0x36
        /*00c2*/ 	.short	(.L_68 - .L_67)
.L_67:
        /*00c4*/ 	.word	0x00000008
.L_68:


//--------------------- .nv.callgraph             --------------------------
	.section	.nv.callgraph,"",@"SHT_CUDA_CALLGRAPH"
	.align	4
	.sectionentsize	8
	.align		4
        /*0000*/ 	.word	0x00000000
	.align		4
        /*0004*/ 	.word	0xffffffff
	.align		4
        /*0008*/ 	.word	index@(_Z9g2s1dCudaPdS_S_jjjj)
	.align		4
        /*000c*/ 	.word	index@(vprintf)
	.align		4
        /*0010*/ 	.word	0x00000000
	.align		4
        /*0014*/ 	.word	0xfffffffe
	.align		4
        /*0018*/ 	.word	0x00000000
	.align		4
        /*001c*/ 	.word	0xfffffffd
	.align		4
        /*0020*/ 	.word	0x00000000
	.align		4
        /*0024*/ 	.word	0xfffffffc


//--------------------- .nv.constant4             --------------------------
	.section	.nv.constant4,"a",@progbits
	.align	8
	.align		8
.nv.constant4:
        /*0000*/ 	.dword	vprintf
	.align		8
        /*0008*/ 	.dword	$str


//--------------------- .text._Z9g2s1dCudaPdS_S_jjjj --------------------------
	.section	.text._Z9g2s1dCudaPdS_S_jjjj,"ax",@progbits
	.align	128
        .global         _Z9g2s1dCudaPdS_S_jjjj
        .type           _Z9g2s1dCudaPdS_S_jjjj,@function
        .size           _Z9g2s1dCudaPdS_S_jjjj,(.L_x_52 - _Z9g2s1dCudaPdS_S_jjjj)
        .other          _Z9g2s1dCudaPdS_S_jjjj,@"STO_CUDA_ENTRY STV_DEFAULT"
_Z9g2s1dCudaPdS_S_jjjj:
.text._Z9g2s1dCudaPdS_S_jjjj:
[----:B------:R-:W0:Y:S01]  /*0000*/  LDC R1, c[0x0][0x37c] ;  /* 0x0000df00ff017b82 */ /* 0x000e220000000800 */
[----:B------:R-:W1:Y:S01]  /*0010*/  S2R R34, SR_TID.X ;  /* 0x0000000000227919 */ /* 0x000e620000002100 */
[----:B------:R-:W2:Y:S06]  /*0020*/  LDCU UR5, c[0x0][0x2fc] ;  /* 0x00005f80ff0577ac */ /* 0x000eac0008000800 */
[----:B------:R-:W1:Y:S01]  /*0030*/  S2UR UR6, SR_CTAID.X ;  /* 0x00000000000679c3 */ /* 0x000e620000002500 */
[----:B0-----:R-:W-:Y:S01]  /*0040*/  IADD3 R1, PT, PT, R1, -0x10, RZ ;  /* 0xfffffff001017810 */ /* 0x001fe20007ffe0ff */
[----:B------:R-:W0:Y:S01]  /*0050*/  LDCU UR7, c[0x0][0x39c] ;  /* 0x00007380ff0777ac */ /* 0x000e220008000800 */
[----:B------:R-:W3:Y:S05]  /*0060*/  LDCU UR4, c[0x0][0x2f8] ;  /* 0x00005f00ff0477ac */ /* 0x000eea0008000800 */
[----:B------:R-:W1:Y:S01]  /*0070*/  LDC R33, c[0x0][0x360] ;  /* 0x0000d800ff217b82 */ /* 0x000e620000000800 */
[----:B---3--:R-:W-:-:S05]  /*0080*/  IADD3 R28, P1, PT, R1, UR4, RZ ;  /* 0x00000004011c7c10 */ /* 0x008fca000ff3e0ff */
[----:B--2---:R-:W-:Y:S02]  /*0090*/  IMAD.X R2, RZ, RZ, UR5, P1 ;  /* 0x00000005ff027e24 */ /* 0x004fe400088e06ff */
[----:B-1----:R-:W-:-:S05]  /*00a0*/  IMAD R34, R33, UR6, R34 ;  /* 0x0000000621227c24 */ /* 0x002fca000f8e0222 */
[----:B0-----:R-:W-:-:S13]  /*00b0*/  ISETP.GE.U32.AND P0, PT, R34, UR7, PT ;  /* 0x0000000722007c0c */ /* 0x001fda000bf06070 */
[----:B------:R-:W-:Y:S05]  /*00c0*/  @P0 EXIT ;  /* 0x000000000000094d */ /* 0x000fea0003800000 */
[----:B------:R-:W0:Y:S02]  /*00d0*/  LDCU UR38, c[0x0][0x3a4] ;  /* 0x00007480ff2677ac */ /* 0x000e240008000800 */
[----:B0-----:R-:W-:-:S13]  /*00e0*/  ISETP.NE.AND P0, PT, RZ, UR38, PT ;  /* 0x00000026ff007c0c */ /* 0x001fda000bf05270 */
[----:B------:R-:W-:Y:S05]  /*00f0*/  @!P0 EXIT ;  /* 0x000000000000894d */ /* 0x000fea0003800000 */
[----:B------:R-:W0:Y:S01]  /*0100*/  LDCU UR4, c[0x0][0x370] ;  /* 0x00006e00ff0477ac */ /* 0x000e220008000800 */
[----:B------:R-:W1:Y:S01]  /*0110*/  LDCU UR39, c[0x0][0x398] ;  /* 0x00007300ff2777ac */ /* 0x000e620008000800 */
[----:B------:R-:W-:Y:S01]  /*0120*/  ULOP3.LUT UR40, UR38, 0xfffffffc, URZ, 0xc0, !UPT ;  /* 0xfffffffc26287892 */ /* 0x000fe2000f8ec0ff */
[----:B------:R-:W2:Y:S01]  /*0130*/  LDCU.64 UR36, c[0x0][0x358] ;  /* 0x00006b00ff2477ac */ /* 0x000ea20008000a00 */
[----:B------:R-:W-:Y:S02]  /*0140*/  ULOP3.LUT UR38, UR38, 0x3, URZ, 0xc0, !UPT ;  /* 0x0000000326267892 */ /* 0x000fe4000f8ec0ff */
[----:B------:R-:W-:Y:S01]  /*0150*/  UIADD3 UR41, UPT, UPT, -UR40, URZ, URZ ;  /* 0x000000ff28297290 */ /* 0x000fe2000fffe1ff */
[----:B0-----:R-:W-:Y:S01]  /*0160*/  IMAD R33, R33, UR4, RZ ;  /* 0x0000000421217c24 */ /* 0x001fe2000f8e02ff */
[----:B-1----:R-:W-:-:S12]  /*0170*/  UIADD3 UR39, UPT, UPT, UR39, -0x3, URZ ;  /* 0xfffffffd27277890 */ /* 0x002fd8000fffe0ff */
.L_x_33:
[----:B0-----:R-:W0:Y:S01]  /*0180*/  LDC.64 R8, c[0x0][0x390] ;  /* 0x0000e400ff087b82 */ /* 0x001e220000000a00 */
[----:B------:R-:W-:Y:S01]  /*0190*/  UMOV UR4, 0x55555555 ;  /* 0x5555555500047882 */ /* 0x000fe20000000000 */
[----:B------:R-:W-:Y:S01]  /*01a0*/  UMOV UR5, 0x3fc55555 ;  /* 0x3fc5555500057882 */ /* 0x000fe20000000000 */
[----:B-1----:R-:W1:Y:S01]  /*01b0*/  LDCU UR6, c[0x0][0x3a4] ;  /* 0x00007480ff0677ac */ /* 0x002e620008000800 */
[----:B0-----:R-:W-:-:S06]  /*01c0*/  IMAD.WIDE R8, R34, 0x8, R8 ;  /* 0x0000000822087825 */ /* 0x001fcc00078e0208 */
[----:B--2---:R-:W2:Y:S01]  /*01d0*/  LDG.E.64 R8, desc[UR36][R8.64] ;  /* 0x0000002408087981 */ /* 0x004ea2000c1e1b00 */
[----:B-1----:R-:W-:Y:S01]  /*01e0*/  UISETP.GE.U32.AND UP0, UPT, UR6, 0x4, UPT ;  /* 0x000000040600788c */ /* 0x002fe2000bf06070 */
[----:B------:R-:W-:Y:S01]  /*01f0*/  MOV R30, RZ ;  /* 0x000000ff001e7202 */ /* 0x000fe20000000f00 */
[----:B--2---:R-:W0:Y:S08]  /*0200*/  F2I.U32.F64.FLOOR R31, R8 ;  /* 0x00000008001f7311 */ /* 0x004e300000305000 */
[----:B0-----:R-:W0:Y:S02]  /*0210*/  I2F.F64.U32 R4, R31 ;  /* 0x0000001f00047312 */ /* 0x001e240000201800 */
[----:B0-----:R-:W-:-:S08]  /*0220*/  DADD R12, R8, -R4 ;  /* 0x00000000080c7229 */ /* 0x001fd00000000804 */
[C---:B------:R-:W-:Y:S02]  /*0230*/  DADD R6, R12.reuse, 1 ;  /* 0x3ff000000c067429 */ /* 0x040fe40000000000 */
[C---:B------:R-:W-:Y:S02]  /*0240*/  DADD R4, -R12.reuse, 2 ;  /* 0x400000000c047429 */ /* 0x040fe40000000100 */
[C---:B------:R-:W-:Y:S02]  /*0250*/  DADD R20, -R12.reuse, 1 ;  /* 0x3ff000000c147429 */ /* 0x040fe40000000100 */
[----:B------:R-:W-:Y:S02]  /*0260*/  DMUL R10, R12, 0.5 ;  /* 0x3fe000000c0a7828 */ /* 0x000fe40000000000 */
[----:B------:R-:W-:Y:S02]  /*0270*/  DMUL R14, R6, UR4 ;  /* 0x00000004060e7c28 */ /* 0x000fe40008000000 */
[----:B------:R-:W-:Y:S01]  /*0280*/  DMUL R16, R4, UR4 ;  /* 0x0000000404107c28 */ /* 0x000fe20008000000 */
[----:B------:R-:W-:Y:S01]  /*0290*/  UMOV UR5, 0x3ffd5555 ;  /* 0x3ffd555500057882 */ /* 0x000fe20000000000 */
[----:B------:R-:W-:-:S02]  /*02a0*/  DMUL R8, R20, 0.5 ;  /* 0x3fe0000014087828 */ /* 0x000fc40000000000 */
[----:B------:R-:W-:Y:S02]  /*02b0*/  DMUL R18, R12, R12 ;  /* 0x0000000c0c127228 */ /* 0x000fe40000000000 */
[----:B------:R-:W-:Y:S02]  /*02c0*/  DMUL R14, R6, R14 ;  /* 0x0000000e060e7228 */ /* 0x000fe40000000000 */
[----:B------:R-:W-:Y:S02]  /*02d0*/  DMUL R26, R4, R16 ;  /* 0x00000010041a7228 */ /* 0x000fe40000000000 */
[----:B------:R-:W-:Y:S02]  /*02e0*/  DMUL R24, R20, R20 ;  /* 0x0000001414187228 */ /* 0x000fe40000000000 */
[----:B------:R-:W-:Y:S02]  /*02f0*/  DMUL R16, R12, R10 ;  /* 0x0000000a0c107228 */ /* 0x000fe40000000000 */
[----:B------:R-:W-:-:S02]  /*0300*/  DMUL R22, R20, R8 ;  /* 0x0000000814167228 */ /* 0x000fc40000000000 */
[----:B------:R-:W-:Y:S02]  /*0310*/  DMUL R14, R6, R14 ;  /* 0x0000000e060e7228 */ /* 0x000fe40000000000 */
[----:B------:R-:W-:Y:S02]  /*0320*/  DMUL R26, R4, R26 ;  /* 0x0000001a041a7228 */ /* 0x000fe40000000000 */
[----:B------:R-:W-:Y:S02]  /*0330*/  DFMA R16, R12, R16, -R18 ;  /* 0x000000100c10722b */ /* 0x000fe40000000812 */
[----:B------:R-:W-:Y:S02]  /*0340*/  DFMA R22, R20, R22, -R24 ;  /* 0x000000161416722b */ /* 0x000fe40000000818 */
[----:B------:R-:W-:Y:S02]  /*0350*/  DFMA R14, R6, R6, -R14 ;  /* 0x00000006060e722b */ /* 0x000fe4000000080e */
[----:B------:R-:W-:-:S02]  /*0360*/  DFMA R26, R4, R4, -R26 ;  /* 0x00000004041a722b */ /* 0x000fc4000000081a */
[----:B------:R-:W-:Y:S02]  /*0370*/  DADD R16, -R10, R16 ;  /* 0x000000000a107229 */ /* 0x000fe40000000110 */
[----:B------:R-:W-:Y:S02]  /*0380*/  DADD R22, -R8, R22 ;  /* 0x0000000008167229 */ /* 0x000fe40000000116 */
[----:B------:R-:W-:Y:S02]  /*0390*/  DFMA R14, R6, -UR4, R14 ;  /* 0x80000004060e7c2b */ /* 0x000fe4000800000e */
[----:B------:R-:W-:Y:S02]  /*03a0*/  DFMA R26, R4, -UR4, R26 ;  /* 0x80000004041a7c2b */ /* 0x000fe4000800001a */
[----:B------:R-:W-:Y:S02]  /*03b0*/  DADD R44, R16, 1 ;  /* 0x3ff00000102c7429 */ /* 0x000fe40000000000 */
[----:B------:R-:W-:-:S02]  /*03c0*/  DADD R24, R22, 1 ;  /* 0x3ff0000016187429 */ /* 0x000fc40000000000 */
[----:B------:R-:W-:Y:S02]  /*03d0*/  DADD R46, R14, 1 ;  /* 0x3ff000000e2e7429 */ /* 0x000fe40000000000 */
[----:B------:R-:W-:Y:S01]  /*03e0*/  DADD R26, R26, 1 ;  /* 0x3ff000001a1a7429 */ /* 0x000fe20000000000 */
[----:B------:R-:W-:Y:S10]  /*03f0*/  BRA.U !UP0, `(.L_x_0) ;  /* 0x0000001108b87547 */ /* 0x000ff4000b800000 */
[----:B------:R-:W0:Y:S01]  /*0400*/  LDC.64 R4, c[0x0][0x398] ;  /* 0x0000e600ff047b82 */ /* 0x000e220000000a00 */
[----:B------:R-:W-:Y:S01]  /*0410*/  BSSY.RECONVERGENT B6, `(.L_x_1) ;  /* 0x000012b000067945 */ /* 0x000fe20003800200 */
[C---:B------:R-:W-:Y:S01]  /*0420*/  VIADD R29, R31.reuse, 0x1 ;  /* 0x000000011f1d7836 */ /* 0x040fe20000000000 */
[-C--:B------:R-:W-:Y:S01]  /*0430*/  MOV R42, R34.reuse ;  /* 0x00000022002a7202 */ /* 0x080fe20000000f00 */
[----:B------:R-:W-:Y:S02]  /*0440*/  IMAD.U32 R41, RZ, RZ, UR41 ;  /* 0x00000029ff297e24 */ /* 0x000fe4000f8e00ff */
[----:B0-----:R-:W-:Y:S01]  /*0450*/  IMAD.IADD R35, R31, 0x1, R4 ;  /* 0x000000011f237824 */ /* 0x001fe200078e0204 */
[C---:B------:R-:W-:Y:S01]  /*0460*/  LEA R37, R4.reuse, R31, 0x1 ;  /* 0x0000001f04257211 */ /* 0x040fe200078e08ff */
[----:B------:R-:W-:Y:S01]  /*0470*/  IMAD R39, R4, 0x3, R31 ;  /* 0x0000000304277824 */ /* 0x000fe200078e021f */
[----:B------:R-:W-:Y:S01]  /*0480*/  LEA R38, R5, R34, 0x1 ;  /* 0x0000002205267211 */ /* 0x000fe200078e08ff */
[----:B------:R-:W-:-:S02]  /*0490*/  IMAD.IADD R36, R34, 0x1, R5 ;  /* 0x0000000122247824 */ /* 0x000fc400078e0205 */
[----:B------:R-:W-:-:S07]  /*04a0*/  IMAD R40, R5, 0x3, R34 ;  /* 0x0000000305287824 */ /* 0x000fce00078e0222 */
.L_x_18:
[----:B0-----:R-:W0:Y:S01]  /*04b0*/  LDC.64 R18, c[0x0][0x388] ;  /* 0x0000e200ff127b82 */ /* 0x001e220000000a00 */
[----:B------:R-:W-:Y:S01]  /*04c0*/  IADD3 R0, PT, PT, R29, -0x1, RZ ;  /* 0xffffffff1d007810 */ /* 0x000fe20007ffe0ff */
[----:B------:R-:W1:Y:S04]  /*04d0*/  LDCU.64 UR4, c[0x4][0x8] ;  /* 0x01000100ff0477ac */ /* 0x000e680008000a00 */
[----:B0-----:R-:W-:-:S05]  /*04e0*/  IMAD.WIDE.U32 R18, R0, 0x8, R18 ;  /* 0x0000000800127825 */ /* 0x001fca00078e0012 */
[----:B------:R-:W2:Y:S01]  /*04f0*/  LDG.E.64 R10, desc[UR36][R18.64] ;  /* 0x00000024120a7981 */ /* 0x000ea2000c1e1b00 */
[----:B------:R-:W-:Y:S01]  /*0500*/  MOV R30, 0x0 ;  /* 0x00000000001e7802 */ /* 0x000fe20000000f00 */
[----:B-1----:R-:W-:Y:S01]  /*0510*/  IMAD.U32 R4, RZ, RZ, UR4 ;  /* 0x00000004ff047e24 */ /* 0x002fe2000f8e00ff */
[----:B------:R-:W-:Y:S01]  /*0520*/  MOV R5, UR5 ;  /* 0x0000000500057c02 */ /* 0x000fe20008000f00 */
[----:B------:R0:W-:Y:S01]  /*0530*/  STL [R1], R0 ;  /* 0x0000000001007387 */ /* 0x0001e20000100800 */
[----:B------:R0:W1:Y:S01]  /*0540*/  LDC.64 R8, c[0x4][R30] ;  /* 0x010000001e087b82 */ /* 0x0000620000000a00 */
[----:B------:R-:W-:Y:S01]  /*0550*/  IMAD.MOV.U32 R6, RZ, RZ, R28 ;  /* 0x000000ffff067224 */ /* 0x000fe200078e001c */
[----:B------:R-:W-:Y:S01]  /*0560*/  MOV R7, R2 ;  /* 0x0000000200077202 */ /* 0x000fe20000000f00 */
[----:B-12---:R0:W-:Y:S06]  /*0570*/  STL.64 [R1+0x8], R10 ;  /* 0x0000080a01007387 */ /* 0x0061ec0000100a00 */
[----:B------:R-:W-:-:S07]  /*0580*/  LEPC R20, `(.L_x_2) ;  /* 0x000000001014794e */ /* 0x000fce0000000000 */
[----:B0-----:R-:W-:Y:S05]  /*0590*/  CALL.ABS.NOINC R8 ;  /* 0x0000000008007343 */ /* 0x001fea0003c00000 */
.L_x_2:
[----:B------:R-:W0:Y:S01]  /*05a0*/  LDC.64 R16, c[0x0][0x388] ;  /* 0x0000e200ff107b82 */ /* 0x000e220000000a00 */
[----:B------:R-:W2:Y:S01]  /*05b0*/  LDG.E.64 R22, desc[UR36][R18.64] ;  /* 0x0000002412167981 */ /* 0x000ea2000c1e1b00 */
[----:B------:R-:W1:Y:S01]  /*05c0*/  LDCU.64 UR4, c[0x4][0x8] ;  /* 0x01000100ff0477ac */ /* 0x000e620008000a00 */
[----:B0-----:R-:W-:-:S05]  /*05d0*/  IMAD.WIDE.U32 R16, R29, 0x8, R16 ;  /* 0x000000081d107825 */ /* 0x001fca00078e0010 */
[----:B------:R-:W3:Y:S01]  /*05e0*/  LDG.E.64 R10, desc[UR36][R16.64] ;  /* 0x00000024100a7981 */ /* 0x000ee2000c1e1b00 */
[----:B------:R0:W4:Y:S03]  /*05f0*/  LDC.64 R8, c[0x4][R30] ;  /* 0x010000001e087b82 */ /* 0x0001260000000a00 */
[----:B------:R0:W-:Y:S01]  /*0600*/  STL [R1], R29 ;  /* 0x0000001d01007387 */ /* 0x0001e20000100800 */
[----:B-1----:R-:W-:Y:S01]  /*0610*/  IMAD.U32 R4, RZ, RZ, UR4 ;  /* 0x00000004ff047e24 */ /* 0x002fe2000f8e00ff */
[----:B------:R-:W-:Y:S01]  /*0620*/  MOV R5, UR5 ;  /* 0x0000000500057c02 */ /* 0x000fe20008000f00 */
[----:B------:R-:W-:Y:S01]  /*0630*/  VIADD R32, R29, 0x2 ;  /* 0x000000021d207836 */ /* 0x000fe20000000000 */
[----:B------:R-:W-:Y:S01]  /*0640*/  MOV R6, R28 ;  /* 0x0000001c00067202 */ /* 0x000fe20000000f00 */
[----:B------:R-:W-:Y:S01]  /*0650*/  IMAD.MOV.U32 R7, RZ, RZ, R2 ;  /* 0x000000ffff077224 */ /* 0x000fe200078e0002 */
[----:B--2---:R-:W-:Y:S01]  /*0660*/  DFMA R22, R46, R22, RZ ;  /* 0x000000162e16722b */ /* 0x004fe200000000ff */
[----:B---34-:R0:W-:Y:S10]  /*0670*/  STL.64 [R1+0x8], R10 ;  /* 0x0000080a01007387 */ /* 0x0181f40000100a00 */
[----:B------:R-:W-:-:S07]  /*0680*/  LEPC R20, `(.L_x_3) ;  /* 0x000000001014794e */ /* 0x000fce0000000000 */
[----:B0-----:R-:W-:Y:S05]  /*0690*/  CALL.ABS.NOINC R8 ;  /* 0x0000000008007343 */ /* 0x001fea0003c00000 */
.L_x_3:
[----:B------:R-:W0:Y:S01]  /*06a0*/  LDC.64 R18, c[0x0][0x388] ;  /* 0x0000e200ff127b82 */ /* 0x000e220000000a00 */
[----:B------:R-:W-:Y:S01]  /*06b0*/  IADD3 R0, PT, PT, R29, 0x1, RZ ;  /* 0x000000011d007810 */ /* 0x000fe20007ffe0ff */
[----:B------:R-:W2:Y:S01]  /*06c0*/  LDG.E.64 R16, desc[UR36][R16.64] ;  /* 0x0000002410107981 */ /* 0x000ea2000c1e1b00 */
[----:B------:R-:W1:Y:S03]  /*06d0*/  LDCU.64 UR4, c[0x4][0x8] ;  /* 0x01000100ff0477ac */ /* 0x000e660008000a00 */
[----:B0-----:R-:W-:-:S05]  /*06e0*/  IMAD.WIDE.U32 R18, R0, 0x8, R18 ;  /* 0x0000000800127825 */ /* 0x001fca00078e0012 */
[----:B------:R-:W3:Y:S01]  /*06f0*/  LDG.E.64 R10, desc[UR36][R18.64] ;  /* 0x00000024120a7981 */ /* 0x000ee2000c1e1b00 */
[----:B------:R0:W4:Y:S03]  /*0700*/  LDC.64 R8, c[0x4][R30] ;  /* 0x010000001e087b82 */ /* 0x0001260000000a00 */
[----:B------:R0:W-:Y:S01]  /*0710*/  STL [R1], R0 ;  /* 0x0000000001007387 */ /* 0x0001e20000100800 */
[----:B-1----:R-:W-:Y:S01]  /*0720*/  IMAD.U32 R4, RZ, RZ, UR4 ;  /* 0x00000004ff047e24 */ /* 0x002fe2000f8e00ff */
[----:B------:R-:W-:Y:S01]  /*0730*/  MOV R5, UR5 ;  /* 0x0000000500057c02 */ /* 0x000fe20008000f00 */
[----:B------:R-:W-:Y:S01]  /*0740*/  IMAD.MOV.U32 R6, RZ, RZ, R28 ;  /* 0x000000ffff067224 */ /* 0x000fe200078e001c */
[----:B------:R-:W-:Y:S01]  /*0750*/  MOV R7, R2 ;  /* 0x0000000200077202 */ /* 0x000fe20000000f00 */
[----:B--2---:R-:W-:Y:S01]  /*0760*/  DFMA R22, R44, R16, R22 ;  /* 0x000000102c16722b */ /* 0x004fe20000000016 */
[----:B---34-:R0:W-:Y:S10]  /*0770*/  STL.64 [R1+0x8], R10 ;  /* 0x0000080a01007387 */ /* 0x0181f40000100a00 */
[----:B------:R-:W-:-:S07]  /*0780*/  LEPC R20, `(.L_x_4) ;  /* 0x000000001014794e */ /* 0x000fce0000000000 */
[----:B0-----:R-:W-:Y:S05]  /*0790*/  CALL.ABS.NOINC R8 ;  /* 0x0000000008007343 */ /* 0x001fea0003c00000 */
.L_x_4:
        /* <DEDUP_REMOVED lines=15> */
.L_x_5:
[----:B------:R-:W2:Y:S01]  /*0890*/  LDG.E.64 R10, desc[UR36][R16.64] ;  /* 0x00000024100a7981 */ /* 0x000ea2000c1e1b00 */
[----:B------:R-:W0:Y:S08]  /*08a0*/  LDC.64 R6, c[0x0][0x380] ;  /* 0x0000e000ff067b82 */ /* 0x000e300000000a00 */
[----:B------:R-:W1:Y:S01]  /*08b0*/  LDC.64 R4, c[0x0][0x388] ;  /* 0x0000e200ff047b82 */ /* 0x000e620000000a00 */
[----:B------:R-:W-:Y:S01]  /*08c0*/  VIADD R32, R32, UR39 ;  /* 0x0000002720207c36 */ /* 0x000fe20008000000 */
[----:B------:R-:W3:Y:S01]  /*08d0*/  LDCU.64 UR4, c[0x4][0x8] ;  /* 0x01000100ff0477ac */ /* 0x000ee20008000a00 */
[----:B0-----:R-:W-:Y:S01]  /*08e0*/  IMAD.WIDE.U32 R12, R42, 0x8, R6 ;  /* 0x000000082a0c7825 */ /* 0x001fe200078e0006 */
[----:B--2---:R-:W-:-:S03]  /*08f0*/  DFMA R10, R26, R10, R22 ;  /* 0x0000000a1a0a722b */ /* 0x004fc60000000016 */
[----:B-1----:R-:W-:-:S04]  /*0900*/  IMAD.WIDE.U32 R22, R35, 0x8, R4 ;  /* 0x0000000823167825 */ /* 0x002fc800078e0004 */
[----:B------:R0:W-:Y:S04]  /*0910*/  STG.E.64 desc[UR36][R12.64], R10 ;  /* 0x0000000a0c007986 */ /* 0x0001e8000c101b24 */
[----:B------:R-:W2:Y:S01]  /*0920*/  LDG.E.64 R14, desc[UR36][R22.64] ;  /* 0x00000024160e7981 */ /* 0x000ea2000c1e1b00 */
[----:B------:R0:W1:Y:S01]  /*0930*/  LDC.64 R8, c[0x4][R30] ;  /* 0x010000001e087b82 */ /* 0x0000620000000a00 */
[----:B---3--:R-:W-:Y:S01]  /*0940*/  MOV R4, UR4 ;  /* 0x0000000400047c02 */ /* 0x008fe20008000f00 */
[----:B------:R-:W-:Y:S01]  /*0950*/  IMAD.U32 R5, RZ, RZ, UR5 ;  /* 0x00000005ff057e24 */ /* 0x000fe2000f8e00ff */
[----:B------:R0:W-:Y:S01]  /*0960*/  STL [R1], R32 ;  /* 0x0000002001007387 */ /* 0x0001e20000100800 */
[----:B------:R-:W-:Y:S01]  /*0970*/  MOV R6, R28 ;  /* 0x0000001c00067202 */ /* 0x000fe20000000f00 */
[----:B------:R-:W-:-:S02]  /*0980*/  IMAD.MOV.U32 R7, RZ, RZ, R2 ;  /* 0x000000ffff077224 */ /* 0x000fc400078e0002 */
[----:B-12---:R0:W-:Y:S05]  /*0990*/  STL.64 [R1+0x8], R14 ;  /* 0x0000080e01007387 */ /* 0x0061ea0000100a00 */
[----:B------:R-:W-:-:S07]  /*09a0*/  LEPC R20, `(.L_x_6) ;  /* 0x000000001014794e */ /* 0x000fce0000000000 */
[----:B0-----:R-:W-:Y:S05]  /*09b0*/  CALL.ABS.NOINC R8 ;  /* 0x0000000008007343 */ /* 0x001fea0003c00000 */
.L_x_6:
[----:B------:R-:W0:Y:S01]  /*09c0*/  LDC.64 R16, c[0x0][0x388] ;  /* 0x0000e200ff107b82 */ /* 0x000e220000000a00 */
[----:B------:R-:W-:Y:S01]  /*09d0*/  IADD3 R3, PT, PT, R35, 0x1, RZ ;  /* 0x0000000123037810 */ /* 0x000fe20007ffe0ff */
[----:B------:R-:W2:Y:S01]  /*09e0*/  LDG.E.64 R18, desc[UR36][R22.64] ;  /* 0x0000002416127981 */ /* 0x000ea2000c1e1b00 */
[----:B------:R-:W-:Y:S01]  /*09f0*/  VIADD R0, R32, 0x1 ;  /* 0x0000000120007836 */ /* 0x000fe20000000000 */
[----:B------:R-:W1:Y:S02]  /*0a00*/  LDCU.64 UR4, c[0x4][0x8] ;  /* 0x01000100ff0477ac */ /* 0x000e640008000a00 */
[----:B0-----:R-:W-:-:S05]  /*0a10*/  IMAD.WIDE.U32 R16, R3, 0x8, R16 ;  /* 0x0000000803107825 */ /* 0x001fca00078e0010 */
[----:B------:R-:W3:Y:S01]  /*0a20*/  LDG.E.64 R10, desc[UR36][R16.64] ;  /* 0x00000024100a7981 */ /* 0x000ee2000c1e1b00 */
[----:B------:R0:W4:Y:S03]  /*0a30*/  LDC.64 R8, c[0x4][R30] ;  /* 0x010000001e087b82 */ /* 0x0001260000000a00 */
[----:B------:R0:W-:Y:S01]  /*0a40*/  STL [R1], R0 ;  /* 0x0000000001007387 */ /* 0x0001e20000100800 */
[----:B-1----:R-:W-:Y:S01]  /*0a50*/  MOV R4, UR4 ;  /* 0x0000000400047c02 */ /* 0x002fe20008000f00 */
[----:B------:R-:W-:Y:S01]  /*0a60*/  IMAD.U32 R5, RZ, RZ, UR5 ;  /* 0x00000005ff057e24 */ /* 0x000fe2000f8e00ff */
[----:B------:R-:W-:Y:S01]  /*0a70*/  MOV R6, R28 ;  /* 0x0000001c00067202 */ /* 0x000fe20000000f00 */
[----:B------:R-:W-:Y:S01]  /*0a80*/  IMAD.MOV.U32 R7, RZ, RZ, R2 ;  /* 0x000000ffff077224 */ /* 0x000fe200078e0002 */
[----:B--2---:R-:W-:Y:S01]  /*0a90*/  DFMA R18, R46, R18, RZ ;  /* 0x000000122e12722b */ /* 0x004fe200000000ff */
[----:B---34-:R0:W-:Y:S10]  /*0aa0*/  STL.64 [R1+0x8], R10 ;  /* 0x0000080a01007387 */ /* 0x0181f40000100a00 */
[----:B------:R-:W-:-:S07]  /*0ab0*/  LEPC R20, `(.L_x_7) ;  /* 0x000000001014794e */ /* 0x000fce0000000000 */
[----:B0-----:R-:W-:Y:S05]  /*0ac0*/  CALL.ABS.NOINC R8 ;  /* 0x0000000008007343 */ /* 0x001fea0003c00000 */
.L_x_7:
        /* <DEDUP_REMOVED lines=13> */
[----:B--2---:R-:W-:Y:S01]  /*0ba0*/  DFMA R18, R44, R16, R18 ;  /* 0x000000102c12722b */ /* 0x004fe20000000012 */
[----:B---34-:R0:W-:Y:S10]  /*0bb0*/  STL.64 [R1+0x8], R10 ;  /* 0x0000080a01007387 */ /* 0x0181f40000100a00 */
[----:B------:R-:W-:-:S07]  /*0bc0*/  LEPC R20, `(.L_x_8) ;  /* 0x000000001014794e */ /* 0x000fce0000000000 */
[----:B0-----:R-:W-:Y:S05]  /*0bd0*/  CALL.ABS.NOINC R8 ;  /* 0x0000000008007343 */ /* 0x001fea0003c00000 */
.L_x_8:
        /* <DEDUP_REMOVED lines=17> */
.L_x_9:
[----:B------:R-:W2:Y:S01]  /*0cf0*/  LDG.E.64 R16, desc[UR36][R16.64] ;  /* 0x0000002410107981 */ /* 0x000ea2000c1e1b00 */
[----:B------:R-:W0:Y:S08]  /*0d00*/  LDC.64 R4, c[0x0][0x380] ;  /* 0x0000e000ff047b82 */ /* 0x000e300000000a00 */
[----:B------:R-:W1:Y:S01]  /*0d10*/  LDC.64 R22, c[0x0][0x388] ;  /* 0x0000e200ff167b82 */ /* 0x000e620000000a00 */
[----:B------:R-:W-:Y:S01]  /*0d20*/  IADD3 R32, PT, PT, R32, UR39, RZ ;  /* 0x0000002720207c10 */ /* 0x000fe2000fffe0ff */
[----:B------:R-:W3:Y:S01]  /*0d30*/  LDCU.64 UR4, c[0x4][0x8] ;  /* 0x01000100ff0477ac */ /* 0x000ee20008000a00 */
[----:B0-----:R-:W-:-:S04]  /*0d40*/  IMAD.WIDE.U32 R10, R36, 0x8, R4 ;  /* 0x00000008240a7825 */ /* 0x001fc800078e0004 */
[----:B-1----:R-:W-:Y:S01]  /*0d50*/  IMAD.WIDE.U32 R22, R37, 0x8, R22 ;  /* 0x0000000825167825 */ /* 0x002fe200078e0016 */
[----:B--2---:R-:W-:-:S07]  /*0d60*/  DFMA R18, R26, R16, R18 ;  /* 0x000000101a12722b */ /* 0x004fce0000000012 */
[----:B------:R0:W-:Y:S04]  /*0d70*/  STG.E.64 desc[UR36][R10.64], R18 ;  /* 0x000000120a007986 */ /* 0x0001e8000c101b24 */
[----:B------:R-:W2:Y:S01]  /*0d80*/  LDG.E.64 R12, desc[UR36][R22.64] ;  /* 0x00000024160c7981 */ /* 0x000ea2000c1e1b00 */
[----:B------:R0:W1:Y:S01]  /*0d90*/  LDC.64 R8, c[0x4][R30] ;  /* 0x010000001e087b82 */ /* 0x0000620000000a00 */
[----:B---3--:R-:W-:Y:S01]  /*0da0*/  IMAD.U32 R4, RZ, RZ, UR4 ;  /* 0x00000004ff047e24 */ /* 0x008fe2000f8e00ff */
[----:B------:R-:W-:Y:S01]  /*0db0*/  MOV R5, UR5 ;  /* 0x0000000500057c02 */ /* 0x000fe20008000f00 */
[----:B------:R0:W-:Y:S01]  /*0dc0*/  STL [R1], R32 ;  /* 0x0000002001007387 */ /* 0x0001e20000100800 */
[----:B------:R-:W-:Y:S01]  /*0dd0*/  IMAD.MOV.U32 R6, RZ, RZ, R28 ;  /* 0x000000ffff067224 */ /* 0x000fe200078e001c */
[----:B------:R-:W-:-:S02]  /*0de0*/  MOV R7, R2 ;  /* 0x0000000200077202 */ /* 0x000fc40000000f00 */
[----:B-12---:R0:W-:Y:S05]  /*0df0*/  STL.64 [R1+0x8], R12 ;  /* 0x0000080c01007387 */ /* 0x0061ea0000100a00 */
[----:B------:R-:W-:-:S07]  /*0e00*/  LEPC R20, `(.L_x_10) ;  /* 0x000000001014794e */ /* 0x000fce0000000000 */
[----:B0-----:R-:W-:Y:S05]  /*0e10*/  CALL.ABS.NOINC R8 ;  /* 0x0000000008007343 */ /* 0x001fea0003c00000 */
.L_x_10:
[----:B------:R-:W0:Y:S01]  /*0e20*/  LDC.64 R18, c[0x0][0x388] ;  /* 0x0000e200ff127b82 */ /* 0x000e220000000a00 */
[----:B------:R-:W-:Y:S01]  /*0e30*/  VIADD R3, R37, 0x1 ;  /* 0x0000000125037836 */ /* 0x000fe20000000000 */
[----:B------:R-:W2:Y:S01]  /*0e40*/  LDG.E.64 R16, desc[UR36][R22.64] ;  /* 0x0000002416107981 */ /* 0x000ea2000c1e1b00 */
[----:B------:R-:W-:Y:S01]  /*0e50*/  IADD3 R0, PT, PT, R32, 0x1, RZ ;  /* 0x0000000120007810 */ /* 0x000fe20007ffe0ff */
        /* <DEDUP_REMOVED lines=9> */
[----:B--2---:R-:W-:Y:S01]  /*0ef0*/  DFMA R16, R46, R16, RZ ;  /* 0x000000102e10722b */ /* 0x004fe200000000ff */
[----:B---34-:R0:W-:Y:S10]  /*0f00*/  STL.64 [R1+0x8], R10 ;  /* 0x0000080a01007387 */ /* 0x0181f40000100a00 */
[----:B------:R-:W-:-:S07]  /*0f10*/  LEPC R20, `(.L_x_11) ;  /* 0x000000001014794e */ /* 0x000fce0000000000 */
[----:B0-----:R-:W-:Y:S05]  /*0f20*/  CALL.ABS.NOINC R8 ;  /* 0x0000000008007343 */ /* 0x001fea0003c00000 */
.L_x_11:
        /* <DEDUP_REMOVED lines=17> */
.L_x_12:
        /* <DEDUP_REMOVED lines=17> */
.L_x_13:
        /* <DEDUP_REMOVED lines=19> */
.L_x_14:
        /* <DEDUP_REMOVED lines=17> */
.L_x_15:
        /* <DEDUP_REMOVED lines=17> */
.L_x_16:
        /* <DEDUP_REMOVED lines=17> */
.L_x_17:
[----:B------:R-:W2:Y:S01]  /*15b0*/  LDG.E.64 R22, desc[UR36][R22.64] ;  /* 0x0000002416167981 */ /* 0x000ea2000c1e1b00 */
[----:B------:R-:W0:Y:S01]  /*15c0*/  LDC.64 R6, c[0x0][0x380] ;  /* 0x0000e000ff067b82 */ /* 0x000e220000000a00 */
[----:B------:R-:W-:-:S04]  /*15d0*/  IADD3 R41, PT, PT, R41, 0x4, RZ ;  /* 0x0000000429297810 */ /* 0x000fc80007ffe0ff */
[----:B------:R-:W-:-:S03]  /*15e0*/  ISETP.NE.AND P0, PT, R41, RZ, PT ;  /* 0x000000ff2900720c */ /* 0x000fc60003f05270 */
[----:B------:R-:W1:Y:S01]  /*15f0*/  LDC.64 R4, c[0x0][0x398] ;  /* 0x0000e600ff047b82 */ /* 0x000e620000000a00 */
[----:B0-----:R-:W-:-:S04]  /*1600*/  IMAD.WIDE.U32 R6, R40, 0x8, R6 ;  /* 0x0000000828067825 */ /* 0x001fc800078e0006 */
[C---:B-1----:R-:W-:Y:S01]  /*1610*/  IMAD R29, R4.reuse, 0x4, R29 ;  /* 0x00000004041d7824 */ /* 0x042fe200078e021d */
[C---:B------:R-:W-:Y:S01]  /*1620*/  LEA R35, R4.reuse, R35, 0x2 ;  /* 0x0000002304237211 */ /* 0x040fe200078e10ff */
[C---:B------:R-:W-:Y:S01]  /*1630*/  IMAD R37, R4.reuse, 0x4, R37 ;  /* 0x0000000404257824 */ /* 0x040fe200078e0225 */
[----:B------:R-:W-:Y:S01]  /*1640*/  LEA R39, R4, R39, 0x2 ;  /* 0x0000002704277211 */ /* 0x000fe200078e10ff */
[C---:B------:R-:W-:Y:S01]  /*1650*/  IMAD R36, R5.reuse, 0x4, R36 ;  /* 0x0000000405247824 */ /* 0x040fe200078e0224 */
[C---:B------:R-:W-:Y:S01]  /*1660*/  LEA R38, R5.reuse, R38, 0x2 ;  /* 0x0000002605267211 */ /* 0x040fe200078e10ff */
[C---:B------:R-:W-:Y:S01]  /*1670*/  IMAD R42, R5.reuse, 0x4, R42 ;  /* 0x00000004052a7824 */ /* 0x040fe200078e022a */
[----:B------:R-:W-:Y:S01]  /*1680*/  LEA R40, R5, R40, 0x2 ;  /* 0x0000002805287211 */ /* 0x000fe200078e10ff */
[----:B--2---:R-:W-:-:S07]  /*1690*/  DFMA R18, R26, R22, R18 ;  /* 0x000000161a12722b */ /* 0x004fce0000000012 */
[----:B------:R0:W-:Y:S01]  /*16a0*/  STG.E.64 desc[UR36][R6.64], R18 ;  /* 0x0000001206007986 */ /* 0x0001e2000c101b24 */
[----:B------:R-:W-:Y:S05]  /*16b0*/  @P0 BRA `(.L_x_18) ;  /* 0xffffffec007c0947 */ /* 0x000fea000383ffff */
[----:B------:R-:W-:Y:S05]  /*16c0*/  BSYNC.RECONVERGENT B6 ;  /* 0x0000000000067941 */ /* 0x000fea0003800200 */
.L_x_1:
[----:B------:R-:W-:-:S07]  /*16d0*/  IMAD.U32 R30, RZ, RZ, UR40 ;  /* 0x00000028ff1e7e24 */ /* 0x000fce000f8e00ff */
.L_x_0:
[----:B------:R-:W-:-:S09]  /*16e0*/  UISETP.NE.AND UP0, UPT, UR38, URZ, UPT ;  /* 0x000000ff2600728c */ /* 0x000fd2000bf05270 */
[----:B------:R-:W-:Y:S05]  /*16f0*/  BRA.U !UP0, `(.L_x_19) ;  /* 0x0000000d08687547 */ /* 0x000fea000b800000 */
[----:B------:R-:W-:-:S09]  /*1700*/  UISETP.NE.AND UP0, UPT, UR38, 0x1, UPT ;  /* 0x000000012600788c */ /* 0x000fd2000bf05270 */
[----:B------:R-:W-:Y:S05]  /*1710*/  BRA.U !UP0, `(.L_x_20) ;  /* 0x0000000908387547 */ /* 0x000fea000b800000 */
[----:B------:R-:W1:Y:S01]  /*1720*/  LDC.64 R22, c[0x0][0x388] ;  /* 0x0000e200ff167b82 */ /* 0x000e620000000a00 */
[----:B------:R-:W2:Y:S02]  /*1730*/  LDCU UR4, c[0x0][0x398] ;  /* 0x00007300ff0477ac */ /* 0x000ea40008000800 */
[----:B--2---:R-:W-:Y:S01]  /*1740*/  IMAD R32, R30, UR4, R31 ;  /* 0x000000041e207c24 */ /* 0x004fe2000f8e021f */
[----:B------:R-:W-:Y:S01]  /*1750*/  MOV R29, 0x0 ;  /* 0x00000000001d7802 */ /* 0x000fe20000000f00 */
[----:B------:R-:W2:Y:S02]  /*1760*/  LDCU.64 UR4, c[0x4][0x8] ;  /* 0x01000100ff0477ac */ /* 0x000ea40008000a00 */
[----:B-1----:R-:W-:-:S05]  /*1770*/  IMAD.WIDE.U32 R22, R32, 0x8, R22 ;  /* 0x0000000820167825 */ /* 0x002fca00078e0016 */
[----:B------:R-:W3:Y:S01]  /*1780*/  LDG.E.64 R8, desc[UR36][R22.64] ;  /* 0x0000002416087981 */ /* 0x000ee2000c1e1b00 */
[----:B------:R1:W4:Y:S01]  /*1790*/  LDC.64 R10, c[0x4][R29] ;  /* 0x010000001d0a7b82 */ /* 0x0003220000000a00 */
[----:B0-----:R-:W-:Y:S01]  /*17a0*/  MOV R6, R28 ;  /* 0x0000001c00067202 */ /* 0x001fe20000000f00 */
[----:B------:R-:W-:Y:S01]  /*17b0*/  IMAD.MOV.U32 R7, RZ, RZ, R2 ;  /* 0x000000ffff077224 */ /* 0x000fe200078e0002 */
[----:B------:R1:W-:Y:S01]  /*17c0*/  STL [R1], R32 ;  /* 0x0000002001007387 */ /* 0x0003e20000100800 */
[----:B--2---:R-:W-:Y:S01]  /*17d0*/  MOV R4, UR4 ;  /* 0x0000000400047c02 */ /* 0x004fe20008000f00 */
[----:B------:R-:W-:Y:S02]  /*17e0*/  IMAD.U32 R5, RZ, RZ, UR5 ;  /* 0x00000005ff057e24 */ /* 0x000fe4000f8e00ff */
[----:B---34-:R1:W-:Y:S05]  /*17f0*/  STL.64 [R1+0x8], R8 ;  /* 0x0000080801007387 */ /* 0x0183ea0000100a00 */
[----:B------:R-:W-:-:S07]  /*1800*/  LEPC R20, `(.L_x_21) ;  /* 0x000000001014794e */ /* 0x000fce0000000000 */
[----:B-1----:R-:W-:Y:S05]  /*1810*/  CALL.ABS.NOINC R10 ;  /* 0x000000000a007343 */ /* 0x002fea0003c00000 */
.L_x_21:
        /* <DEDUP_REMOVED lines=16> */
.L_x_22:
[----:B------:R-:W0:Y:S01]  /*1920*/  LDC.64 R22, c[0x0][0x388] ;  /* 0x0000e200ff167b82 */ /* 0x000e220000000a00 */
[----:B------:R-:W-:Y:S01]  /*1930*/  VIADD R0, R32, 0x2 ;  /* 0x0000000220007836 */ /* 0x000fe20000000000 */
[----:B------:R-:W2:Y:S01]  /*1940*/  LDG.E.64 R18, desc[UR36][R18.64] ;  /* 0x0000002412127981 */ /* 0x000ea2000c1e1b00 */
        /* <DEDUP_REMOVED lines=13> */
.L_x_23:
        /* <DEDUP_REMOVED lines=16> */
.L_x_24:
[----:B------:R-:W2:Y:S01]  /*1b20*/  LDG.E.64 R10, desc[UR36][R18.64] ;  /* 0x00000024120a7981 */ /* 0x000ea2000c1e1b00 */
[----:B------:R-:W0:Y:S01]  /*1b30*/  LDC.64 R12, c[0x0][0x380] ;  /* 0x0000e000ff0c7b82 */ /* 0x000e220000000a00 */
[----:B------:R-:W1:Y:S07]  /*1b40*/  LDCU.64 UR4, c[0x0][0x398] ;  /* 0x00007300ff0477ac */ /* 0x000e6e0008000a00 */
[----:B------:R-:W3:Y:S01]  /*1b50*/  LDC.64 R4, c[0x0][0x388] ;  /* 0x0000e200ff047b82 */ /* 0x000ee20000000a00 */
[----:B-1----:R-:W-:-:S02]  /*1b60*/  IMAD R35, R30, UR5, R34 ;  /* 0x000000051e237c24 */ /* 0x002fc4000f8e0222 */
[----:B------:R-:W-:-:S05]  /*1b70*/  VIADD R32, R32, UR4 ;  /* 0x0000000420207c36 */ /* 0x000fca0008000000 */
[----:B------:R1:W4:Y:S01]  /*1b80*/  LDC.64 R8, c[0x4][R29] ;  /* 0x010000001d087b82 */ /* 0x0003220000000a00 */
[----:B------:R-:W5:Y:S01]  /*1b90*/  LDCU.64 UR4, c[0x4][0x8] ;  /* 0x01000100ff0477ac */ /* 0x000f620008000a00 */
[----:B0-----:R-:W-:Y:S01]  /*1ba0*/  IMAD.WIDE.U32 R12, R35, 0x8, R12 ;  /* 0x00000008230c7825 */ /* 0x001fe200078e000c */
[----:B--2---:R-:W-:-:S03]  /*1bb0*/  DFMA R10, R26, R10, R16 ;  /* 0x0000000a1a0a722b */ /* 0x004fc60000000010 */
[----:B---3--:R-:W-:-:S04]  /*1bc0*/  IMAD.WIDE.U32 R16, R32, 0x8, R4 ;  /* 0x0000000820107825 */ /* 0x008fc800078e0004 */
[----:B------:R1:W-:Y:S04]  /*1bd0*/  STG.E.64 desc[UR36][R12.64], R10 ;  /* 0x0000000a0c007986 */ /* 0x0003e8000c101b24 */
[----:B------:R-:W2:Y:S01]  /*1be0*/  LDG.E.64 R14, desc[UR36][R16.64] ;  /* 0x00000024100e7981 */ /* 0x000ea2000c1e1b00 */
[----:B-----5:R-:W-:Y:S01]  /*1bf0*/  MOV R4, UR4 ;  /* 0x0000000400047c02 */ /* 0x020fe20008000f00 */
[----:B------:R-:W-:Y:S01]  /*1c00*/  IMAD.U32 R5, RZ, RZ, UR5 ;  /* 0x00000005ff057e24 */ /* 0x000fe2000f8e00ff */
[----:B------:R-:W-:Y:S01]  /*1c10*/  MOV R6, R28 ;  /* 0x0000001c00067202 */ /* 0x000fe20000000f00 */
[----:B------:R1:W-:Y:S01]  /*1c20*/  STL [R1], R32 ;  /* 0x0000002001007387 */ /* 0x0003e20000100800 */
[----:B------:R-:W-:-:S03]  /*1c30*/  IMAD.MOV.U32 R7, RZ, RZ, R2 ;  /* 0x000000ffff077224 */ /* 0x000fc600078e0002 */
[----:B--2-4-:R1:W-:Y:S04]  /*1c40*/  STL.64 [R1+0x8], R14 ;  /* 0x0000080e01007387 */ /* 0x0143e80000100a00 */
[----:B------:R-:W-:-:S07]  /*1c50*/  LEPC R20, `(.L_x_25) ;  /* 0x000000001014794e */ /* 0x000fce0000000000 */
[----:B-1----:R-:W-:Y:S05]  /*1c60*/  CALL.ABS.NOINC R8 ;  /* 0x0000000008007343 */ /* 0x002fea0003c00000 */
.L_x_25:
[----:B------:R-:W0:Y:S01]  /*1c70*/  LDC.64 R18, c[0x0][0x388] ;  /* 0x0000e200ff127b82 */ /* 0x000e220000000a00 */
[----:B------:R-:W1:Y:S01]  /*1c80*/  LDCU UR4, c[0x0][0x398] ;  /* 0x00007300ff0477ac */ /* 0x000e620008000800 */
[----:B------:R-:W2:Y:S01]  /*1c90*/  LDG.E.64 R22, desc[UR36][R16.64] ;  /* 0x0000002410167981 */ /* 0x000ea2000c1e1b00 */
[----:B-1----:R-:W-:-:S05]  /*1ca0*/  IADD3 R36, PT, PT, R36, UR4, RZ ;  /* 0x0000000424247c10 */ /* 0x002fca000fffe0ff */
[----:B------:R1:W3:Y:S01]  /*1cb0*/  LDC.64 R8, c[0x4][R29] ;  /* 0x010000001d087b82 */ /* 0x0002e20000000a00 */
[----:B------:R-:W4:Y:S01]  /*1cc0*/  LDCU.64 UR4, c[0x4][0x8] ;  /* 0x01000100ff0477ac */ /* 0x000f220008000a00 */
[----:B0-----:R-:W-:-:S05]  /*1cd0*/  IMAD.WIDE.U32 R18, R36, 0x8, R18 ;  /* 0x0000000824127825 */ /* 0x001fca00078e0012 */
[----:B------:R-:W5:Y:S04]  /*1ce0*/  LDG.E.64 R10, desc[UR36][R18.64] ;  /* 0x00000024120a7981 */ /* 0x000f68000c1e1b00 */
[----:B------:R1:W-:Y:S01]  /*1cf0*/  STL [R1], R36 ;  /* 0x0000002401007387 */ /* 0x0003e20000100800 */
[----:B------:R-:W-:Y:S01]  /*1d00*/  IMAD.MOV.U32 R6, RZ, RZ, R28 ;  /* 0x000000ffff067224 */ /* 0x000fe200078e001c */
[----:B------:R-:W-:Y:S01]  /*1d10*/  MOV R7, R2 ;  /* 0x0000000200077202 */ /* 0x000fe20000000f00 */
[----:B----4-:R-:W-:Y:S01]  /*1d20*/  IMAD.U32 R4, RZ, RZ, UR4 ;  /* 0x00000004ff047e24 */ /* 0x010fe2000f8e00ff */
[----:B------:R-:W-:Y:S01]  /*1d30*/  MOV R5, UR5 ;  /* 0x0000000500057c02 */ /* 0x000fe20008000f00 */
[----:B--2---:R-:W-:Y:S01]  /*1d40*/  DFMA R22, R46, R22, RZ ;  /* 0x000000162e16722b */ /* 0x004fe200000000ff */
[----:B---3-5:R1:W-:Y:S10]  /*1d50*/  STL.64 [R1+0x8], R10 ;  /* 0x0000080a01007387 */ /* 0x0283f40000100a00 */
[----:B------:R-:W-:-:S07]  /*1d60*/  LEPC R20, `(.L_x_26) ;  /* 0x000000001014794e */ /* 0x000fce0000000000 */
[----:B-1----:R-:W-:Y:S05]  /*1d70*/  CALL.ABS.NOINC R8 ;  /* 0x0000000008007343 */ /* 0x002fea0003c00000 */
.L_x_26:
        /* <DEDUP_REMOVED lines=16> */
.L_x_27:
        /* <DEDUP_REMOVED lines=16> */
.L_x_28:
[----:B------:R-:W2:Y:S01]  /*1f80*/  LDG.E.64 R18, desc[UR36][R18.64] ;  /* 0x0000002412127981 */ /* 0x000ea2000c1e1b00 */
[----:B------:R-:W0:Y:S01]  /*1f90*/  LDC.64 R4, c[0x0][0x380] ;  /* 0x0000e000ff047b82 */ /* 0x000e220000000a00 */
[----:B------:R-:W1:Y:S01]  /*1fa0*/  LDCU UR4, c[0x0][0x39c] ;  /* 0x00007380ff0477ac */ /* 0x000e620008000800 */
[----:B------:R-:W-:Y:S01]  /*1fb0*/  VIADD R30, R30, 0x2 ;  /* 0x000000021e1e7836 */ /* 0x000fe20000000000 */
[----:B-1----:R-:W-:-:S05]  /*1fc0*/  IADD3 R35, PT, PT, R35, UR4, RZ ;  /* 0x0000000423237c10 */ /* 0x002fca000fffe0ff */
[----:B0-----:R-:W-:Y:S01]  /*1fd0*/  IMAD.WIDE.U32 R4, R35, 0x8, R4 ;  /* 0x0000000823047825 */ /* 0x001fe200078e0004 */
[----:B--2---:R-:W-:-:S07]  /*1fe0*/  DFMA R22, R26, R18, R22 ;  /* 0x000000121a16722b */ /* 0x004fce0000000016 */
[----:B------:R1:W-:Y:S04]  /*1ff0*/  STG.E.64 desc[UR36][R4.64], R22 ;  /* 0x0000001604007986 */ /* 0x0003e8000c101b24 */
.L_x_20:
[----:B------:R-:W2:Y:S02]  /*2000*/  LDCU UR4, c[0x0][0x3a4] ;  /* 0x00007480ff0477ac */ /* 0x000ea40008000800 */
[----:B--2---:R-:W-:-:S09]  /*2010*/  ULOP3.LUT UP0, URZ, UR4, 0x1, URZ, 0xc0, !UPT ;  /* 0x0000000104ff7892 */ /* 0x004fd2000f80c0ff */
[----:B------:R-:W-:Y:S05]  /*2020*/  BRA.U !UP0, `(.L_x_19) ;  /* 0x00000005081c7547 */ /* 0x000fea000b800000 */
[----:B0-----:R-:W0:Y:S01]  /*2030*/  LDC.64 R18, c[0x0][0x388] ;  /* 0x0000e200ff127b82 */ /* 0x001e220000000a00 */
[----:B------:R-:W2:Y:S02]  /*2040*/  LDCU UR4, c[0x0][0x398] ;  /* 0x00007300ff0477ac */ /* 0x000ea40008000800 */
[----:B--2---:R-:W-:Y:S01]  /*2050*/  IMAD R32, R30, UR4, R31 ;  /* 0x000000041e207c24 */ /* 0x004fe2000f8e021f */
[----:B-1----:R-:W-:Y:S01]  /*2060*/  MOV R22, 0x0 ;  /* 0x0000000000167802 */ /* 0x002fe20000000f00 */
[----:B------:R-:W1:Y:S02]  /*2070*/  LDCU.64 UR4, c[0x4][0x8] ;  /* 0x01000100ff0477ac */ /* 0x000e640008000a00 */
[----:B0-----:R-:W-:-:S05]  /*2080*/  IMAD.WIDE.U32 R18, R32, 0x8, R18 ;  /* 0x0000000820127825 */ /* 0x001fca00078e0012 */
[----:B------:R-:W2:Y:S01]  /*2090*/  LDG.E.64 R8, desc[UR36][R18.64] ;  /* 0x0000002412087981 */ /* 0x000ea2000c1e1b00 */
[----:B------:R0:W3:Y:S01]  /*20a0*/  LDC.64 R10, c[0x4][R22] ;  /* 0x01000000160a7b82 */ /* 0x0000e20000000a00 */
[----:B------:R-:W-:Y:S01]  /*20b0*/  IMAD.MOV.U32 R6, RZ, RZ, R28 ;  /* 0x000000ffff067224 */ /* 0x000fe200078e001c */
[----:B------:R-:W-:Y:S01]  /*20c0*/  MOV R7, R2 ;  /* 0x0000000200077202 */ /* 0x000fe20000000f00 */
[----:B------:R0:W-:Y:S01]  /*20d0*/  STL [R1], R32 ;  /* 0x0000002001007387 */ /* 0x0001e20000100800 */
[----:B-1----:R-:W-:Y:S02]  /*20e0*/  MOV R4, UR4 ;  /* 0x0000000400047c02 */ /* 0x002fe40008000f00 */
[----:B------:R-:W-:Y:S01]  /*20f0*/  MOV R5, UR5 ;  /* 0x0000000500057c02 */ /* 0x000fe20008000f00 */
[----:B--23--:R0:W-:Y:S06]  /*2100*/  STL.64 [R1+0x8], R8 ;  /* 0x0000080801007387 */ /* 0x00c1ec0000100a00 */
[----:B------:R-:W-:-:S07]  /*2110*/  LEPC R20, `(.L_x_29) ;  /* 0x000000001014794e */ /* 0x000fce0000000000 */
[----:B0-----:R-:W-:Y:S05]  /*2120*/  CALL.ABS.NOINC R10 ;  /* 0x000000000a007343 */ /* 0x001fea0003c00000 */
.L_x_29:
        /* <DEDUP_REMOVED lines=16> */
.L_x_30:
        /* <DEDUP_REMOVED lines=8> */
[----:B-1----:R-:W-:Y:S01]  /*22b0*/  MOV R4, UR4 ;  /* 0x0000000400047c02 */ /* 0x002fe20008000f00 */
[----:B------:R-:W-:Y:S01]  /*22c0*/  IMAD.U32 R5, RZ, RZ, UR5 ;  /* 0x00000005ff057e24 */ /* 0x000fe2000f8e00ff */
[----:B------:R-:W-:Y:S02]  /*22d0*/  MOV R6, R28 ;  /* 0x0000001c00067202 */ /* 0x000fe40000000f00 */
[----:B------:R-:W-:Y:S01]  /*22e0*/  MOV R7, R2 ;  /* 0x0000000200077202 */ /* 0x000fe20000000f00 */
[----:B--2---:R-:W-:Y:S01]  /*22f0*/  DFMA R46, R44, R16, R46 ;  /* 0x000000102c2e722b */ /* 0x004fe2000000002e */
[----:B---34-:R0:W-:Y:S10]  /*2300*/  STL.64 [R1+0x8], R8 ;  /* 0x0000080801007387 */ /* 0x0181f40000100a00 */
[----:B------:R-:W-:-:S07]  /*2310*/  LEPC R20, `(.L_x_31) ;  /* 0x000000001014794e */ /* 0x000fce0000000000 */
[----:B0-----:R-:W-:Y:S05]  /*2320*/  CALL.ABS.NOINC R10 ;  /* 0x000000000a007343 */ /* 0x001fea0003c00000 */
.L_x_31:
[----:B------:R-:W0:Y:S01]  /*2330*/  LDC.64 R16, c[0x0][0x388] ;  /* 0x0000e200ff107b82 */ /* 0x000e220000000a00 */
[----:B------:R-:W-:Y:S01]  /*2340*/  VIADD R32, R32, 0x3 ;  /* 0x0000000320207836 */ /* 0x000fe20000000000 */
[----:B------:R-:W2:Y:S01]  /*2350*/  LDG.E.64 R18, desc[UR36][R18.64] ;  /* 0x0000002412127981 */ /* 0x000ea2000c1e1b00 */
[----:B------:R-:W1:Y:S02]  /*2360*/  LDCU.64 UR4, c[0x4][0x8] ;  /* 0x01000100ff0477ac */ /* 0x000e640008000a00 */
[----:B0-----:R-:W-:-:S05]  /*2370*/  IMAD.WIDE.U32 R16, R32, 0x8, R16 ;  /* 0x0000000820107825 */ /* 0x001fca00078e0010 */
[----:B------:R-:W3:Y:S01]  /*2380*/  LDG.E.64 R8, desc[UR36][R16.64] ;  /* 0x0000002410087981 */ /* 0x000ee2000c1e1b00 */
[----:B------:R-:W0:Y:S03]  /*2390*/  LDC.64 R22, c[0x4][R22] ;  /* 0x0100000016167b82 */ /* 0x000e260000000a00 */
[----:B------:R4:W-:Y:S01]  /*23a0*/  STL [R1], R32 ;  /* 0x0000002001007387 */ /* 0x0009e20000100800 */
[----:B-1----:R-:W-:Y:S01]  /*23b0*/  MOV R4, UR4 ;  /* 0x0000000400047c02 */ /* 0x002fe20008000f00 */
[----:B------:R-:W-:Y:S01]  /*23c0*/  IMAD.MOV.U32 R6, RZ, RZ, R28 ;  /* 0x000000ffff067224 */ /* 0x000fe200078e001c */
[----:B------:R-:W-:Y:S02]  /*23d0*/  MOV R5, UR5 ;  /* 0x0000000500057c02 */ /* 0x000fe40008000f00 */
[----:B------:R-:W-:Y:S01]  /*23e0*/  MOV R7, R2 ;  /* 0x0000000200077202 */ /* 0x000fe20000000f00 */
[----:B--2---:R-:W-:Y:S01]  /*23f0*/  DFMA R46, R24, R18, R46 ;  /* 0x00000012182e722b */ /* 0x004fe2000000002e */
[----:B0--3--:R4:W-:Y:S10]  /*2400*/  STL.64 [R1+0x8], R8 ;  /* 0x0000080801007387 */ /* 0x0099f40000100a00 */
[----:B------:R-:W-:-:S07]  /*2410*/  LEPC R20, `(.L_x_32) ;  /* 0x000000001014794e */ /* 0x000fce0000000000 */
[----:B----4-:R-:W-:Y:S05]  /*2420*/  CALL.ABS.NOINC R22 ;  /* 0x0000000016007343 */ /* 0x010fea0003c00000 */
.L_x_32:
[----:B------:R-:W2:Y:S01]  /*2430*/  LDG.E.64 R16, desc[UR36][R16.64] ;  /* 0x0000002410107981 */ /* 0x000ea2000c1e1b00 */
[----:B------:R-:W0:Y:S01]  /*2440*/  LDC.64 R4, c[0x0][0x380] ;  /* 0x0000e000ff047b82 */ /* 0x000e220000000a00 */
[----:B------:R-:W1:Y:S02]  /*2450*/  LDCU UR4, c[0x0][0x39c] ;  /* 0x00007380ff0477ac */ /* 0x000e640008000800 */
[----:B-1----:R-:W-:-:S04]  /*2460*/  IMAD R3, R30, UR4, R34 ;  /* 0x000000041e037c24 */ /* 0x002fc8000f8e0222 */
[----:B0-----:R-:W-:Y:S01]  /*2470*/  IMAD.WIDE.U32 R4, R3, 0x8, R4 ;  /* 0x0000000803047825 */ /* 0x001fe200078e0004 */
[----:B--2---:R-:W-:-:S07]  /*2480*/  DFMA R46, R26, R16, R46 ;  /* 0x000000101a2e722b */ /* 0x004fce000000002e */
[----:B------:R2:W-:Y:S04]  /*2490*/  STG.E.64 desc[UR36][R4.64], R46 ;  /* 0x0000002e04007986 */ /* 0x0005e8000c101b24 */
.L_x_19:
[----:B------:R-:W3:Y:S01]  /*24a0*/  LDCU UR4, c[0x0][0x39c] ;  /* 0x00007380ff0477ac */ /* 0x000ee20008000800 */
[----:B------:R-:W-:-:S04]  /*24b0*/  IADD3 R34, PT, PT, R33, R34, RZ ;  /* 0x0000002221227210 */ /* 0x000fc80007ffe0ff */
[----:B---3--:R-:W-:-:S13]  /*24c0*/  ISETP.GE.U32.AND P0, PT, R34, UR4, PT ;  /* 0x0000000422007c0c */ /* 0x008fda000bf06070 */
[----:B------:R-:W-:Y:S05]  /*24d0*/  @!P0 BRA `(.L_x_33) ;  /* 0xffffffdc00288947 */ /* 0x000fea000383ffff */
[----:B------:R-:W-:Y:S05]  /*24e0*/  EXIT ;  /* 0x000000000000794d */ /* 0x000fea0003800000 */
.L_x_34:
[----:B------:R-:W-:-:S00]  /*24f0*/  BRA `(.L_x_34) ;  /* 0xfffffffc00fc7947 */ /* 0x000fc0000383ffff */
[----:B------:R-:W-:-:S00]  /*2500*/  NOP ;  /* 0x0000000000007918 */ /* 0x000fc00000000000 */
[----:B------:R-:W-:-:S00]  /*2510*/  NOP ;  /* 0x0000000000007918 */ /* 0x000fc00000000000 */
[----:B------:R-:W-:-:S00]  /*2520*/  NOP ;  /* 0x0000000000007918 */ /* 0x000fc00000000000 */
[----:B------:R-:W-:-:S00]  /*2530*/  NOP ;  /* 0x0000000000007918 */ /* 0x000fc00000000000 */
[----:B------:R-:W-:-:S00]  /*2540*/  NOP ;  /* 0x0000000000007918 */ /* 0x000fc00000000000 */
[----:B------:R-:W-:-:S00]  /*2550*/  NOP ;  /* 0x0000000000007918 */ /* 0x000fc00000000000 */
[----:B------:R-:W-:-:S00]  /*2560*/  NOP ;  /* 0x0000000000007918 */ /* 0x000fc00000000000 */
[----:B------:R-:W-:-:S00]  /*2570*/  NOP ;  /* 0x0000000000007918 */ /* 0x000fc00000000000 */
.L_x_52:


//--------------------- .text._Z9s2g1dCudaPdS_S_jjjjd --------------------------
	.section	.text._Z9s2g1dCudaPdS_S_jjjjd,"ax",@progbits
	.align	128
        .global         _Z9s2g1dCudaPdS_S_jjjjd
        .type           _Z9s2g1dCudaPdS_S_jjjjd,@function
        .size           _Z9s2g1dCudaPdS_S_jjjjd,(.L_x_51 - _Z9s2g1dCudaPdS_S_jjjjd)
        .other          _Z9s2g1dCudaPdS_S_jjjjd,@"STO_CUDA_ENTRY STV_DEFAULT"
_Z9s2g1dCudaPdS_S_jjjjd:
.text._Z9s2g1dCudaPdS_S_jjjjd:
[----:B------:R-:W-:Y:S01]  /*0000*/  LDC R1, c[0x0][0x37c] ;  /* 0x0000df00ff017b82 */ /* 0x000fe20000000800 */
[----:B------:R-:W0:Y:S07]  /*0010*/  S2R R0, SR_TID.X ;  /* 0x0000000000007919 */ /* 0x000e2e0000002100 */
[----:B------:R-:W0:Y:S01]  /*0020*/  S2UR UR4, SR_CTAID.X ;  /* 0x00000000000479c3 */ /* 0x000e220000002500 */
[----:B------:R-:W1:Y:S07]  /*0030*/  LDCU UR5, c[0x0][0x39c] ;  /* 0x00007380ff0577ac */ /* 0x000e6e0008000800 */
[----:B------:R-:W0:Y:S02]  /*0040*/  LDC R5, c[0x0][0x360] ;  /* 0x0000d800ff057b82 */ /* 0x000e240000000800 */
[----:B0-----:R-:W-:-:S05]  /*0050*/  IMAD R0, R5, UR4, R0 ;  /* 0x0000000405007c24 */ /* 0x001fca000f8e0200 */
[----:B-1----:R-:W-:-:S13]  /*0060*/  ISETP.GE.U32.AND P0, PT, R0, UR5, PT ;  /* 0x0000000500007c0c */ /* 0x002fda000bf06070 */
[----:B------:R-:W-:Y:S05]  /*0070*/  @P0 EXIT ;  /* 0x000000000000094d */ /* 0x000fea0003800000 */
[----:B------:R-:W0:Y:S01]  /*0080*/  LDCU UR4, c[0x0][0x398] ;  /* 0x00007300ff0477ac */ /* 0x000e220008000800 */
[----:B------:R-:W1:Y:S01]  /*0090*/  LDC R3, c[0x0][0x3ac] ;  /* 0x0000eb00ff037b82 */ /* 0x000e620000000800 */
[----:B------:R-:W2:Y:S01]  /*00a0*/  LDCU UR6, c[0x0][0x3a4] ;  /* 0x00007480ff0677ac */ /* 0x000ea20008000800 */
[----:B------:R-:W3:Y:S06]  /*00b0*/  LDCU UR5, c[0x0][0x370] ;  /* 0x00006e00ff0577ac */ /* 0x000eec0008000800 */
[----:B------:R-:W4:Y:S01]  /*00c0*/  LDC.64 R8, c[0x0][0x388] ;  /* 0x0000e200ff087b82 */ /* 0x000f220000000a00 */
[----:B------:R-:W1:Y:S01]  /*00d0*/  LDCU.64 UR8, c[0x0][0x358] ;  /* 0x00006b00ff0877ac */ /* 0x000e620008000a00 */
[----:B------:R-:W1:Y:S06]  /*00e0*/  LDCU UR7, c[0x0][0x3a8] ;  /* 0x00007500ff0777ac */ /* 0x000e6c0008000800 */
[----:B------:R-:W1:Y:S01]  /*00f0*/  LDC.64 R10, c[0x0][0x3a8] ;  /* 0x0000ea00ff0a7b82 */ /* 0x000e620000000a00 */
[----:B0-----:R-:W-:-:S02]  /*0100*/  UIADD3 UR4, UPT, UPT, UR4, -0x3, URZ ;  /* 0xfffffffd04047890 */ /* 0x001fc4000fffe0ff */
[----:B--2---:R-:W-:Y:S01]  /*0110*/  UISETP.NE.AND UP0, UPT, UR6, URZ, UPT ;  /* 0x000000ff0600728c */ /* 0x004fe2000bf05270 */
[----:B------:R-:W0:Y:S01]  /*0120*/  LDCU UR11, c[0x0][0x39c] ;  /* 0x00007380ff0b77ac */ /* 0x000e220008000800 */
[----:B---3--:R-:W-:Y:S01]  /*0130*/  IMAD R5, R5, UR5, RZ ;  /* 0x0000000505057c24 */ /* 0x008fe2000f8e02ff */
[----:B------:R-:W2:Y:S04]  /*0140*/  LDCU UR10, c[0x0][0x3ac] ;  /* 0x00007580ff0a77ac */ /* 0x000ea80008000800 */
[----:B------:R-:W3:Y:S02]  /*0150*/  I2F.F64.U32 R12, UR4 ;  /* 0x00000004000c7d12 */ /* 0x000ee40008201800 */
[----:B------:R-:W-:Y:S05]  /*0160*/  BRA.U UP0, `(.L_x_35) ;  /* 0x00000001007c7547 */ /* 0x000fea000b800000 */
.L_x_38:
[----:B0---4-:R-:W-:-:S05]  /*0170*/  IMAD.WIDE R14, R0, 0x8, R8 ;  /* 0x00000008000e7825 */ /* 0x011fca00078e0208 */
[----:B-1----:R-:W4:Y:S01]  /*0180*/  LDG.E.64 R16, desc[UR8][R14.64] ;  /* 0x000000080e107981 */ /* 0x002f22000c1e1b00 */
[----:B--2---:R-:W1:Y:S01]  /*0190*/  MUFU.RCP64H R7, UR10 ;  /* 0x0000000a00077d08 */ /* 0x004e620008001800 */
[----:B------:R-:W-:Y:S01]  /*01a0*/  IMAD.MOV.U32 R6, RZ, RZ, 0x1 ;  /* 0x00000001ff067424 */ /* 0x000fe200078e00ff */
[----:B------:R-:W-:Y:S01]  /*01b0*/  BSSY.RECONVERGENT B0, `(.L_x_36) ;  /* 0x0000013000007945 */ /* 0x000fe20003800200 */
[----:B------:R-:W-:-:S05]  /*01c0*/  IMAD.IADD R0, R5, 0x1, R0 ;  /* 0x0000000105007824 */ /* 0x000fca00078e0200 */
[----:B0-----:R-:W-:Y:S01]  /*01d0*/  ISETP.GE.U32.AND P1, PT, R0, UR11, PT ;  /* 0x0000000b00007c0c */ /* 0x001fe2000bf26070 */
[----:B-1----:R-:W-:-:S08]  /*01e0*/  DFMA R18, R6, -R10, 1 ;  /* 0x3ff000000612742b */ /* 0x002fd0000000080a */
[----:B------:R-:W-:-:S08]  /*01f0*/  DFMA R18, R18, R18, R18 ;  /* 0x000000121212722b */ /* 0x000fd00000000012 */
[----:B------:R-:W-:-:S08]  /*0200*/  DFMA R18, R6, R18, R6 ;  /* 0x000000120612722b */ /* 0x000fd00000000006 */
[----:B------:R-:W-:-:S08]  /*0210*/  DFMA R6, R18, -R10, 1 ;  /* 0x3ff000001206742b */ /* 0x000fd0000000080a */
[----:B------:R-:W-:-:S08]  /*0220*/  DFMA R6, R18, R6, R18 ;  /* 0x000000061206722b */ /* 0x000fd00000000012 */
[----:B----4-:R-:W-:Y:S01]  /*0230*/  DMUL R18, R16, R6 ;  /* 0x0000000610127228 */ /* 0x010fe20000000000 */
[----:B------:R-:W-:-:S07]  /*0240*/  FSETP.GEU.AND P2, PT, |R17|, 6.5827683646048100446e-37, PT ;  /* 0x036000001100780b */ /* 0x000fce0003f4e200 */
[----:B------:R-:W-:-:S08]  /*0250*/  DFMA R20, R18, -R10, R16 ;  /* 0x8000000a1214722b */ /* 0x000fd00000000010 */
[----:B------:R-:W-:-:S10]  /*0260*/  DFMA R6, R6, R20, R18 ;  /* 0x000000140606722b */ /* 0x000fd40000000012 */
[----:B------:R-:W-:-:S05]  /*0270*/  FFMA R2, RZ, UR10, R7 ;  /* 0x0000000aff027c23 */ /* 0x000fca0008000007 */
[----:B------:R-:W-:-:S13]  /*0280*/  FSETP.GT.AND P0, PT, |R2|, 1.469367938527859385e-39, PT ;  /* 0x001000000200780b */ /* 0x000fda0003f04200 */
[----:B------:R-:W-:Y:S05]  /*0290*/  @P0 BRA P2, `(.L_x_37) ;  /* 0x0000000000100947 */ /* 0x000fea0001000000 */
[----:B------:R-:W-:-:S07]  /*02a0*/  MOV R4, 0x2c0 ;  /* 0x000002c000047802 */ /* 0x000fce0000000f00 */
[----:B---3--:R-:W-:Y:S05]  /*02b0*/  CALL.REL.NOINC `($__internal_0_$__cuda_sm20_div_rn_f64_full) ;  /* 0x0000001000687944 */ /* 0x008fea0003c00000 */
[----:B------:R-:W-:Y:S01]  /*02c0*/  MOV R6, R22 ;  /* 0x0000001600067202 */ /* 0x000fe20000000f00 */
[----:B------:R-:W-:-:S07]  /*02d0*/  IMAD.MOV.U32 R7, RZ, RZ, R23 ;  /* 0x000000ffff077224 */ /* 0x000fce00078e0017 */
.L_x_37:
[----:B------:R-:W-:Y:S05]  /*02e0*/  BSYNC.RECONVERGENT B0 ;  /* 0x0000000000007941 */ /* 0x000fea0003800200 */
.L_x_36:
[----:B------:R-:W-:-:S06]  /*02f0*/  DSETP.NEU.AND P0, PT, R6, 1, PT ;  /* 0x3ff000000600742a */ /* 0x000fcc0003f0d000 */
[----:B------:R-:W-:Y:S02]  /*0300*/  FSEL R6, R6, -QNAN , P0 ;  /* 0xffffffa606067808 */ /* 0x000fe40000000000 */
[----:B------:R-:W-:-:S06]  /*0310*/  FSEL R7, R7, 1.8749998807907104492, P0 ;  /* 0x3fefffff07077808 */ /* 0x000fcc0000000000 */
[----:B---3--:R-:W-:-:S07]  /*0320*/  DMUL R6, R12, R6 ;  /* 0x000000060c067228 */ /* 0x008fce0000000000 */
[----:B------:R0:W-:Y:S01]  /*0330*/  STG.E.64 desc[UR8][R14.64], R6 ;  /* 0x000000060e007986 */ /* 0x0001e2000c101b08 */
[----:B------:R-:W-:Y:S05]  /*0340*/  @!P1 BRA `(.L_x_38) ;  /* 0xfffffffc00889947 */ /* 0x000fea000383ffff */
[----:B------:R-:W-:Y:S05]  /*0350*/  EXIT ;  /* 0x000000000000794d */ /* 0x000fea0003800000 */
.L_x_35:
[----:B-12-4-:R-:W4:Y:S01]  /*0360*/  LDC.64 R8, c[0x0][0x388] ;  /* 0x0000e200ff087b82 */ /* 0x016f220000000a00 */
[----:B------:R-:W5:Y:S07]  /*0370*/  LDCU UR4, c[0x0][0x3ac] ;  /* 0x00007580ff0477ac */ /* 0x000f6e0008000800 */
[----:B-1----:R-:W1:Y:S01]  /*0380*/  LDC.64 R10, c[0x0][0x3a8] ;  /* 0x0000ea00ff0a7b82 */ /* 0x002e620000000a00 */
[----:B------:R-:W-:-:S07]  /*0390*/  IMAD.MOV.U32 R6, RZ, RZ, 0x1 ;  /* 0x00000001ff067424 */ /* 0x000fce00078e00ff */
[----:B0-----:R-:W0:Y:S01]  /*03a0*/  LDC R4, c[0x0][0x3a4] ;  /* 0x0000e900ff047b82 */ /* 0x001e220000000800 */
[----:B----4-:R-:W-:-:S05]  /*03b0*/  IMAD.WIDE R8, R0, 0x8, R8 ;  /* 0x0000000800087825 */ /* 0x010fca00078e0208 */
[----:B---3--:R-:W3:Y:S01]  /*03c0*/  LDG.E.64 R12, desc[UR8][R8.64] ;  /* 0x00000008080c7981 */ /* 0x008ee2000c1e1b00 */
[----:B-----5:R-:W1:Y:S01]  /*03d0*/  MUFU.RCP64H R7, UR4 ;  /* 0x0000000400077d08 */ /* 0x020e620008001800 */
[----:B------:R-:W-:Y:S01]  /*03e0*/  BSSY.RECONVERGENT B0, `(.L_x_39) ;  /* 0x0000014000007945 */ /* 0x000fe20003800200 */
[----:B0-----:R-:W-:Y:S01]  /*03f0*/  ISETP.GE.U32.AND P1, PT, R4, 0x4, PT ;  /* 0x000000040400780c */ /* 0x001fe20003f26070 */
[----:B-1----:R-:W-:-:S08]  /*0400*/  DFMA R14, R6, -R10, 1 ;  /* 0x3ff00000060e742b */ /* 0x002fd0000000080a */
[----:B------:R-:W-:-:S08]  /*0410*/  DFMA R14, R14, R14, R14 ;  /* 0x0000000e0e0e722b */ /* 0x000fd0000000000e */
[----:B------:R-:W-:-:S08]  /*0420*/  DFMA R14, R6, R14, R6 ;  /* 0x0000000e060e722b */ /* 0x000fd00000000006 */
[----:B------:R-:W-:-:S08]  /*0430*/  DFMA R6, R14, -R10, 1 ;  /* 0x3ff000000e06742b */ /* 0x000fd0000000080a */
[----:B------:R-:W-:-:S08]  /*0440*/  DFMA R14, R14, R6, R14 ;  /* 0x000000060e0e722b */ /* 0x000fd0000000000e */
[----:B---3--:R-:W-:Y:S01]  /*0450*/  DMUL R6, R14, R12 ;  /* 0x0000000c0e067228 */ /* 0x008fe20000000000 */
[----:B------:R-:W-:-:S07]  /*0460*/  FSETP.GEU.AND P2, PT, |R13|, 6.5827683646048100446e-37, PT ;  /* 0x036000000d00780b */ /* 0x000fce0003f4e200 */
[----:B------:R-:W-:-:S08]  /*0470*/  DFMA R10, R6, -R10, R12 ;  /* 0x8000000a060a722b */ /* 0x000fd0000000000c */
[----:B------:R-:W-:-:S10]  /*0480*/  DFMA R6, R14, R10, R6 ;  /* 0x0000000a0e06722b */ /* 0x000fd40000000006 */
[----:B------:R-:W-:-:S05]  /*0490*/  FFMA R2, RZ, UR4, R7 ;  /* 0x00000004ff027c23 */ /* 0x000fca0008000007 */
[----:B------:R-:W-:-:S13]  /*04a0*/  FSETP.GT.AND P0, PT, |R2|, 1.469367938527859385e-39, PT ;  /* 0x001000000200780b */ /* 0x000fda0003f04200 */
[----:B------:R-:W-:Y:S05]  /*04b0*/  @P0 BRA P2, `(.L_x_40) ;  /* 0x0000000000180947 */ /* 0x000fea0001000000 */
[----:B------:R-:W-:Y:S01]  /*04c0*/  MOV R16, R12 ;  /* 0x0000000c00107202 */ /* 0x000fe20000000f00 */
[----:B------:R-:W-:Y:S01]  /*04d0*/  IMAD.MOV.U32 R17, RZ, RZ, R13 ;  /* 0x000000ffff117224 */ /* 0x000fe200078e000d */
[----:B------:R-:W-:-:S07]  /*04e0*/  MOV R4, 0x500 ;  /* 0x0000050000047802 */ /* 0x000fce0000000f00 */
[----:B--2---:R-:W-:Y:S05]  /*04f0*/  CALL.REL.NOINC `($__internal_0_$__cuda_sm20_div_rn_f64_full) ;  /* 0x0000000c00d87944 */ /* 0x004fea0003c00000 */
[----:B------:R-:W-:Y:S01]  /*0500*/  IMAD.MOV.U32 R6, RZ, RZ, R22 ;  /* 0x000000ffff067224 */ /* 0x000fe200078e0016 */
[----:B------:R-:W-:-:S07]  /*0510*/  MOV R7, R23 ;  /* 0x0000001700077202 */ /* 0x000fce0000000f00 */
.L_x_40:
[----:B--2---:R-:W-:Y:S05]  /*0520*/  BSYNC.RECONVERGENT B0 ;  /* 0x0000000000007941 */ /* 0x004fea0003800200 */
.L_x_39:
[----:B------:R-:W0:Y:S01]  /*0530*/  LDCU UR4, c[0x0][0x398] ;  /* 0x00007300ff0477ac */ /* 0x000e220008000800 */
[----:B------:R-:W-:Y:S01]  /*0540*/  DSETP.NEU.AND P0, PT, R6, 1, PT ;  /* 0x3ff000000600742a */ /* 0x000fe20003f0d000 */
[----:B------:R-:W-:-:S05]  /*0550*/  UMOV UR5, 0x3fc55555 ;  /* 0x3fc5555500057882 */ /* 0x000fca0000000000 */
[----:B------:R-:W-:Y:S02]  /*0560*/  FSEL R24, R6, -QNAN , P0 ;  /* 0xffffffa606187808 */ /* 0x000fe40000000000 */
[----:B------:R-:W-:Y:S01]  /*0570*/  FSEL R25, R7, 1.8749998807907104492, P0 ;  /* 0x3fefffff07197808 */ /* 0x000fe20000000000 */
[----:B0-----:R-:W-:-:S09]  /*0580*/  UIADD3 UR4, UPT, UPT, UR4, -0x3, URZ ;  /* 0xfffffffd04047890 */ /* 0x001fd2000fffe0ff */
[----:B------:R-:W0:Y:S01]  /*0590*/  I2F.F64.U32 R10, UR4 ;  /* 0x00000004000a7d12 */ /* 0x000e220008201800 */
[----:B------:R-:W-:Y:S01]  /*05a0*/  UMOV UR4, 0x55555555 ;  /* 0x5555555500047882 */ /* 0x000fe20000000000 */
[----:B0-----:R-:W-:-:S06]  /*05b0*/  DMUL R24, R10, R24 ;  /* 0x000000180a187228 */ /* 0x001fcc0000000000 */
[----:B------:R-:W0:Y:S01]  /*05c0*/  F2I.U32.F64.FLOOR R7, R24 ;  /* 0x0000001800077311 */ /* 0x000e220000305000 */
[----:B------:R1:W-:Y:S07]  /*05d0*/  STG.E.64 desc[UR8][R8.64], R24 ;  /* 0x0000001808007986 */ /* 0x0003ee000c101b08 */
        /* <DEDUP_REMOVED lines=14> */
[C---:B------:R-:W-:Y:S02]  /*06c0*/  DMUL R10, R22.reuse, R22 ;  /* 0x00000016160a7228 */ /* 0x040fe40000000000 */
        /* <DEDUP_REMOVED lines=10> */
[----:B------:R-:W-:Y:S01]  /*0770*/  DFMA R22, R12, -UR4, R34 ;  /* 0x800000040c167c2b */ /* 0x000fe20008000022 */
[----:B------:R-:W-:Y:S01]  /*0780*/  UMOV UR4, URZ ;  /* 0x000000ff00047c82 */ /* 0x000fe20008000000 */
[----:B------:R-:W-:Y:S02]  /*0790*/  DADD R16, R30, 1 ;  /* 0x3ff000001e107429 */ /* 0x000fe40000000000 */
[----:B------:R-:W-:-:S02]  /*07a0*/  DADD R18, R10, 1 ;  /* 0x3ff000000a127429 */ /* 0x000fc40000000000 */
[----:B------:R-:W-:Y:S02]  /*07b0*/  DADD R20, R20, 1 ;  /* 0x3ff0000014147429 */ /* 0x000fe40000000000 */
[----:B------:R-:W-:Y:S01]  /*07c0*/  DADD R22, R22, 1 ;  /* 0x3ff0000016167429 */ /* 0x000fe20000000000 */
[----:B-1----:R-:W-:Y:S10]  /*07d0*/  @!P1 BRA `(.L_x_41) ;  /* 0x0000000400bc9947 */ /* 0x002ff40003800000 */
[----:B------:R-:W0:Y:S01]  /*07e0*/  LDC.64 R24, c[0x0][0x398] ;  /* 0x0000e600ff187b82 */ /* 0x000e220000000a00 */
[----:B------:R-:W1:Y:S01]  /*07f0*/  LDCU UR4, c[0x0][0x3a4] ;  /* 0x00007480ff0477ac */ /* 0x000e620008000800 */
[----:B------:R-:W-:Y:S01]  /*0800*/  VIADD R11, R7, 0x1 ;  /* 0x00000001070b7836 */ /* 0x000fe20000000000 */
[----:B------:R-:W-:Y:S01]  /*0810*/  MOV R2, R0 ;  /* 0x0000000000027202 */ /* 0x000fe20000000f00 */
[----:B-1----:R-:W-:-:S04]  /*0820*/  ULOP3.LUT UR4, UR4, 0xfffffffc, URZ, 0xc0, !UPT ;  /* 0xfffffffc04047892 */ /* 0x002fc8000f8ec0ff */
[----:B------:R-:W-:Y:S01]  /*0830*/  UIADD3 UR4, UPT, UPT, -UR4, URZ, URZ ;  /* 0x000000ff04047290 */ /* 0x000fe2000fffe1ff */
[----:B0-----:R-:W-:Y:S01]  /*0840*/  IMAD.IADD R9, R7, 0x1, R24 ;  /* 0x0000000107097824 */ /* 0x001fe200078e0218 */
[C---:B------:R-:W-:Y:S01]  /*0850*/  LEA R13, R24.reuse, R7, 0x1 ;  /* 0x00000007180d7211 */ /* 0x040fe200078e08ff */
[----:B------:R-:W-:Y:S01]  /*0860*/  IMAD R15, R24, 0x3, R7 ;  /* 0x00000003180f7824 */ /* 0x000fe200078e0207 */
[C---:B------:R-:W-:Y:S01]  /*0870*/  LEA R4, R25.reuse, R0, 0x1 ;  /* 0x0000000019047211 */ /* 0x040fe200078e08ff */
[----:B------:R-:W-:Y:S02]  /*0880*/  IMAD.IADD R8, R0, 0x1, R25 ;  /* 0x0000000100087824 */ /* 0x000fe400078e0219 */
[----:B------:R-:W-:-:S07]  /*0890*/  IMAD R6, R25, 0x3, R0 ;  /* 0x0000000319067824 */ /* 0x000fce00078e0200 */
.L_x_42:
[----:B0-----:R-:W0:Y:S01]  /*08a0*/  LDC.64 R28, c[0x0][0x390] ;  /* 0x0000e400ff1c7b82 */ /* 0x001e220000000a00 */
[----:B------:R-:W-:-:S07]  /*08b0*/  VIADD R35, R11, 0xffffffff ;  /* 0xffffffff0b237836 */ /* 0x000fce0000000000 */
[----:B------:R-:W1:Y:S01]  /*08c0*/  LDC.64 R30, c[0x0][0x380] ;  /* 0x0000e000ff1e7b82 */ /* 0x000e620000000a00 */
[----:B0-----:R-:W-:-:S06]  /*08d0*/  IMAD.WIDE.U32 R32, R2, 0x8, R28 ;  /* 0x0000000802207825 */ /* 0x001fcc00078e001c */
[----:B------:R-:W2:Y:S01]  /*08e0*/  LDG.E.64 R32, desc[UR8][R32.64] ;  /* 0x0000000820207981 */ /* 0x000ea2000c1e1b00 */
[----:B-1----:R-:W-:-:S05]  /*08f0*/  IMAD.WIDE.U32 R34, R35, 0x8, R30 ;  /* 0x0000000823227825 */ /* 0x002fca00078e001e */
[----:B------:R-:W2:Y:S02]  /*0900*/  LDG.E.64 R26, desc[UR8][R34.64] ;  /* 0x00000008221a7981 */ /* 0x000ea4000c1e1b00 */
[----:B--2---:R-:W-:-:S07]  /*0910*/  DFMA R26, R20, R32, R26 ;  /* 0x00000020141a722b */ /* 0x004fce000000001a */
[----:B------:R0:W-:Y:S02]  /*0920*/  STG.E.64 desc[UR8][R34.64], R26 ;  /* 0x0000001a22007986 */ /* 0x0001e4000c101b08 */
[----:B0-----:R-:W-:-:S05]  /*0930*/  IMAD.WIDE.U32 R34, R11, 0x8, R30 ;  /* 0x000000080b227825 */ /* 0x001fca00078e001e */
[----:B------:R-:W2:Y:S01]  /*0940*/  LDG.E.64 R26, desc[UR8][R34.64] ;  /* 0x00000008221a7981 */ /* 0x000ea2000c1e1b00 */
[----:B------:R-:W-:Y:S01]  /*0950*/  IADD3 R37, PT, PT, R11, 0x1, RZ ;  /* 0x000000010b257810 */ /* 0x000fe20007ffe0ff */
[----:B--2---:R-:W-:-:S07]  /*0960*/  DFMA R26, R16, R32, R26 ;  /* 0x00000020101a722b */ /* 0x004fce000000001a */
[----:B------:R0:W-:Y:S02]  /*0970*/  STG.E.64 desc[UR8][R34.64], R26 ;  /* 0x0000001a22007986 */ /* 0x0001e4000c101b08 */
[----:B0-----:R-:W-:-:S05]  /*0980*/  IMAD.WIDE.U32 R34, R37, 0x8, R30 ;  /* 0x0000000825227825 */ /* 0x001fca00078e001e */
[----:B------:R-:W2:Y:S01]  /*0990*/  LDG.E.64 R36, desc[UR8][R34.64] ;  /* 0x0000000822247981 */ /* 0x000ea2000c1e1b00 */
[----:B------:R-:W-:Y:S01]  /*09a0*/  VIADD R10, R11, 0x2 ;  /* 0x000000020b0a7836 */ /* 0x000fe20000000000 */
[----:B--2---:R-:W-:-:S07]  /*09b0*/  DFMA R36, R18, R32, R36 ;  /* 0x000000201224722b */ /* 0x004fce0000000024 */
[----:B------:R0:W-:Y:S02]  /*09c0*/  STG.E.64 desc[UR8][R34.64], R36 ;  /* 0x0000002422007986 */ /* 0x0001e4000c101b08 */
[----:B0-----:R-:W-:-:S05]  /*09d0*/  IMAD.WIDE.U32 R34, R10, 0x8, R30 ;  /* 0x000000080a227825 */ /* 0x001fca00078e001e */
[----:B------:R-:W2:Y:S02]  /*09e0*/  LDG.E.64 R26, desc[UR8][R34.64] ;  /* 0x00000008221a7981 */ /* 0x000ea4000c1e1b00 */
[----:B--2---:R-:W-:Y:S01]  /*09f0*/  DFMA R36, R22, R32, R26 ;  /* 0x000000201624722b */ /* 0x004fe2000000001a */
[----:B------:R-:W-:-:S04]  /*0a00*/  IMAD.WIDE.U32 R26, R8, 0x8, R28 ;  /* 0x00000008081a7825 */ /* 0x000fc800078e001c */
[C---:B------:R-:W-:Y:S02]  /*0a10*/  IMAD.WIDE.U32 R32, R9.reuse, 0x8, R30 ;  /* 0x0000000809207825 */ /* 0x040fe400078e001e */
[----:B------:R0:W-:Y:S04]  /*0a20*/  STG.E.64 desc[UR8][R34.64], R36 ;  /* 0x0000002422007986 */ /* 0x0001e8000c101b08 */
[----:B0-----:R-:W2:Y:S04]  /*0a30*/  LDG.E.64 R34, desc[UR8][R26.64] ;  /* 0x000000081a227981 */ /* 0x001ea8000c1e1b00 */
[----:B------:R-:W2:Y:S01]  /*0a40*/  LDG.E.64 R26, desc[UR8][R32.64] ;  /* 0x00000008201a7981 */ /* 0x000ea2000c1e1b00 */
[----:B------:R-:W-:-:S05]  /*0a50*/  IADD3 R10, PT, PT, R9, 0x1, RZ ;  /* 0x00000001090a7810 */ /* 0x000fca0007ffe0ff */
[----:B------:R-:W-:Y:S01]  /*0a60*/  IMAD.WIDE.U32 R36, R10, 0x8, R30 ;  /* 0x000000080a247825 */ /* 0x000fe200078e001e */
[----:B--2---:R-:W-:-:S07]  /*0a70*/  DFMA R26, R20, R34, R26 ;  /* 0x00000022141a722b */ /* 0x004fce000000001a */
[----:B------:R0:W-:Y:S04]  /*0a80*/  STG.E.64 desc[UR8][R32.64], R26 ;  /* 0x0000001a20007986 */ /* 0x0001e8000c101b08 */
[----:B0-----:R-:W2:Y:S01]  /*0a90*/  LDG.E.64 R32, desc[UR8][R36.64] ;  /* 0x0000000824207981 */ /* 0x001ea2000c1e1b00 */
[----:B------:R-:W-:Y:S01]  /*0aa0*/  VIADD R10, R9, 0x2 ;  /* 0x00000002090a7836 */ /* 0x000fe20000000000 */
[----:B--2---:R-:W-:-:S07]  /*0ab0*/  DFMA R32, R16, R34, R32 ;  /* 0x000000221020722b */ /* 0x004fce0000000020 */
[----:B------:R0:W-:Y:S02]  /*0ac0*/  STG.E.64 desc[UR8][R36.64], R32 ;  /* 0x0000002024007986 */ /* 0x0001e4000c101b08 */
[----:B0-----:R-:W-:-:S05]  /*0ad0*/  IMAD.WIDE.U32 R36, R10, 0x8, R30 ;  /* 0x000000080a247825 */ /* 0x001fca00078e001e */
[----:B------:R-:W2:Y:S01]  /*0ae0*/  LDG.E.64 R26, desc[UR8][R36.64] ;  /* 0x00000008241a7981 */ /* 0x000ea2000c1e1b00 */
[----:B------:R-:W-:-:S05]  /*0af0*/  IADD3 R10, PT, PT, R9, 0x3, RZ ;  /* 0x00000003090a7810 */ /* 0x000fca0007ffe0ff */
[----:B------:R-:W-:Y:S01]  /*0b00*/  IMAD.WIDE.U32 R32, R10, 0x8, R30 ;  /* 0x000000080a207825 */ /* 0x000fe200078e001e */
[----:B--2---:R-:W-:-:S07]  /*0b10*/  DFMA R26, R18, R34, R26 ;  /* 0x00000022121a722b */ /* 0x004fce000000001a */
[----:B------:R0:W-:Y:S04]  /*0b20*/  STG.E.64 desc[UR8][R36.64], R26 ;  /* 0x0000001a24007986 */ /* 0x0001e8000c101b08 */
[----:B0-----:R-:W2:Y:S02]  /*0b30*/  LDG.E.64 R26, desc[UR8][R32.64] ;  /* 0x00000008201a7981 */ /* 0x001ea4000c1e1b00 */
[----:B--2---:R-:W-:Y:S01]  /*0b40*/  DFMA R34, R22, R34, R26 ;  /* 0x000000221622722b */ /* 0x004fe2000000001a */
[----:B------:R-:W-:-:S06]  /*0b50*/  IMAD.WIDE.U32 R26, R13, 0x8, R30 ;  /* 0x000000080d1a7825 */ /* 0x000fcc00078e001e */
[----:B------:R0:W-:Y:S04]  /*0b60*/  STG.E.64 desc[UR8][R32.64], R34 ;  /* 0x0000002220007986 */ /* 0x0001e8000c101b08 */
[----:B------:R-:W2:Y:S01]  /*0b70*/  LDG.E.64 R36, desc[UR8][R26.64] ;  /* 0x000000081a247981 */ /* 0x000ea2000c1e1b00 */
[----:B0-----:R-:W-:-:S05]  /*0b80*/  IMAD.WIDE.U32 R34, R4, 0x8, R28 ;  /* 0x0000000804227825 */ /* 0x001fca00078e001c */
[----:B------:R0:W2:Y:S01]  /*0b90*/  LDG.E.64 R32, desc[UR8][R34.64] ;  /* 0x0000000822207981 */ /* 0x0000a2000c1e1b00 */
[----:B------:R-:W-:-:S04]  /*0ba0*/  VIADD R10, R13, 0x1 ;  /* 0x000000010d0a7836 */ /* 0x000fc80000000000 */
[----:B0-----:R-:W-:Y:S01]  /*0bb0*/  IMAD.WIDE.U32 R34, R10, 0x8, R30 ;  /* 0x000000080a227825 */ /* 0x001fe200078e001e */
[----:B--2---:R-:W-:-:S07]  /*0bc0*/  DFMA R36, R20, R32, R36 ;  /* 0x000000201424722b */ /* 0x004fce0000000024 */
[----:B------:R0:W-:Y:S04]  /*0bd0*/  STG.E.64 desc[UR8][R26.64], R36 ;  /* 0x000000241a007986 */ /* 0x0001e8000c101b08 */
[----:B0-----:R-:W2:Y:S01]  /*0be0*/  LDG.E.64 R26, desc[UR8][R34.64] ;  /* 0x00000008221a7981 */ /* 0x001ea2000c1e1b00 */
        /* <DEDUP_REMOVED lines=10> */
[----:B------:R-:W-:Y:S01]  /*0c90*/  IMAD.WIDE.U32 R28, R6, 0x8, R28 ;  /* 0x00000008061c7825 */ /* 0x000fe200078e001c */
[----:B--2---:R-:W-:-:S03]  /*0ca0*/  DFMA R26, R22, R32, R26 ;  /* 0x00000020161a722b */ /* 0x004fc6000000001a */
[----:B------:R-:W-:-:S04]  /*0cb0*/  IMAD.WIDE.U32 R32, R15, 0x8, R30 ;  /* 0x000000080f207825 */ /* 0x000fc800078e001e */
[----:B------:R0:W-:Y:S04]  /*0cc0*/  STG.E.64 desc[UR8][R36.64], R26 ;  /* 0x0000001a24007986 */ /* 0x0001e8000c101b08 */
[----:B------:R-:W2:Y:S04]  /*0cd0*/  LDG.E.64 R28, desc[UR8][R28.64] ;  /* 0x000000081c1c7981 */ /* 0x000ea8000c1e1b00 */
[----:B------:R-:W2:Y:S01]  /*0ce0*/  LDG.E.64 R34, desc[UR8][R32.64] ;  /* 0x0000000820227981 */ /* 0x000ea2000c1e1b00 */
[----:B------:R-:W-:-:S05]  /*0cf0*/  IADD3 R10, PT, PT, R15, 0x1, RZ ;  /* 0x000000010f0a7810 */ /* 0x000fca0007ffe0ff */
[----:B0-----:R-:W-:Y:S01]  /*0d00*/  IMAD.WIDE.U32 R26, R10, 0x8, R30 ;  /* 0x000000080a1a7825 */ /* 0x001fe200078e001e */
[----:B--2---:R-:W-:-:S07]  /*0d10*/  DFMA R34, R20, R28, R34 ;  /* 0x0000001c1422722b */ /* 0x004fce0000000022 */
[----:B------:R0:W-:Y:S04]  /*0d20*/  STG.E.64 desc[UR8][R32.64], R34 ;  /* 0x0000002220007986 */ /* 0x0001e8000c101b08 */
[----:B------:R-:W2:Y:S01]  /*0d30*/  LDG.E.64 R36, desc[UR8][R26.64] ;  /* 0x000000081a247981 */ /* 0x000ea2000c1e1b00 */
        /* <DEDUP_REMOVED lines=10> */
[----:B------:R-:W-:-:S04]  /*0de0*/  UIADD3 UR4, UPT, UPT, UR4, 0x4, URZ ;  /* 0x0000000404047890 */ /* 0x000fc8000fffe0ff */
[----:B------:R-:W-:Y:S01]  /*0df0*/  UISETP.NE.AND UP0, UPT, UR4, URZ, UPT ;  /* 0x000000ff0400728c */ /* 0x000fe2000bf05270 */
[C---:B------:R-:W-:Y:S01]  /*0e00*/  IMAD R8, R25.reuse, 0x4, R8 ;  /* 0x0000000419087824 */ /* 0x040fe200078e0208 */
        /* <DEDUP_REMOVED lines=9> */
[----:B------:R-:W-:Y:S05]  /*0ea0*/  BRA.U UP0, `(.L_x_42) ;  /* 0xfffffff9007c7547 */ /* 0x000fea000b83ffff */
[----:B------:R-:W1:Y:S02]  /*0eb0*/  LDCU UR4, c[0x0][0x3a4] ;  /* 0x00007480ff0477ac */ /* 0x000e640008000800 */
[----:B-1----:R-:W-:-:S12]  /*0ec0*/  ULOP3.LUT UR4, UR4, 0xfffffffc, URZ, 0xc0, !UPT ;  /* 0xfffffffc04047892 */ /* 0x002fd8000f8ec0ff */
.L_x_41:
[----:B------:R-:W1:Y:S02]  /*0ed0*/  LDCU UR5, c[0x0][0x3a4] ;  /* 0x00007480ff0577ac */ /* 0x000e640008000800 */
[----:B-1----:R-:W-:-:S09]  /*0ee0*/  ULOP3.LUT UP0, UR6, UR5, 0x3, URZ, 0xc0, !UPT ;  /* 0x0000000305067892 */ /* 0x002fd2000f80c0ff */
[----:B------:R-:W-:Y:S05]  /*0ef0*/  BRA.U !UP0, `(.L_x_43) ;  /* 0x0000000508447547 */ /* 0x000fea000b800000 */
[----:B------:R-:W-:Y:S02]  /*0f00*/  UISETP.NE.AND UP0, UPT, UR6, 0x1, UPT ;  /* 0x000000010600788c */ /* 0x000fe4000bf05270 */
[----:B------:R-:W-:-:S04]  /*0f10*/  ULOP3.LUT UR5, UR5, 0x1, URZ, 0xc0, !UPT ;  /* 0x0000000105057892 */ /* 0x000fc8000f8ec0ff */
[----:B------:R-:W-:-:S03]  /*0f20*/  UISETP.NE.U32.AND UP1, UPT, UR5, 0x1, UPT ;  /* 0x000000010500788c */ /* 0x000fc6000bf25070 */
[----:B------:R-:W-:Y:S08]  /*0f30*/  BRA.U !UP0, `(.L_x_44) ;  /* 0x0000000108c87547 */ /* 0x000ff0000b800000 */
[----:B------:R-:W1:Y:S08]  /*0f40*/  LDC.64 R10, c[0x0][0x398] ;  /* 0x0000e600ff0a7b82 */ /* 0x000e700000000a00 */
[----:B------:R-:W2:Y:S08]  /*0f50*/  LDC.64 R12, c[0x0][0x390] ;  /* 0x0000e400ff0c7b82 */ /* 0x000eb00000000a00 */
[----:B------:R-:W3:Y:S01]  /*0f60*/  LDC.64 R8, c[0x0][0x380] ;  /* 0x0000e000ff087b82 */ /* 0x000ee20000000a00 */
[----:B-1----:R-:W-:-:S02]  /*0f70*/  IMAD R2, R11, UR4, R0 ;  /* 0x000000040b027c24 */ /* 0x002fc4000f8e0200 */
[----:B------:R-:W-:Y:S02]  /*0f80*/  IMAD R33, R10, UR4, R7 ;  /* 0x000000040a217c24 */ /* 0x000fe4000f8e0207 */
[----:B--2---:R-:W-:-:S06]  /*0f90*/  IMAD.WIDE.U32 R14, R2, 0x8, R12 ;  /* 0x00000008020e7825 */ /* 0x004fcc00078e000c */
[----:B------:R-:W2:Y:S01]  /*0fa0*/  LDG.E.64 R14, desc[UR8][R14.64] ;  /* 0x000000080e0e7981 */ /* 0x000ea2000c1e1b00 */
[----:B---3--:R-:W-:-:S05]  /*0fb0*/  IMAD.WIDE.U32 R34, R33, 0x8, R8 ;  /* 0x0000000821227825 */ /* 0x008fca00078e0008 */
[----:B------:R-:W2:Y:S01]  /*0fc0*/  LDG.E.64 R24, desc[UR8][R34.64] ;  /* 0x0000000822187981 */ /* 0x000ea2000c1e1b00 */
[----:B0-----:R-:W-:-:S04]  /*0fd0*/  VIADD R29, R33, 0x1 ;  /* 0x00000001211d7836 */ /* 0x001fc80000000000 */
[----:B------:R-:W-:Y:S01]  /*0fe0*/  IMAD.WIDE.U32 R26, R29, 0x8, R8 ;  /* 0x000000081d1a7825 */ /* 0x000fe200078e0008 */
[----:B--2---:R-:W-:-:S07]  /*0ff0*/  DFMA R24, R20, R14, R24 ;  /* 0x0000000e1418722b */ /* 0x004fce0000000018 */
[----:B------:R0:W-:Y:S04]  /*1000*/  STG.E.64 desc[UR8][R34.64], R24 ;  /* 0x0000001822007986 */ /* 0x0001e8000c101b08 */
[----:B------:R-:W2:Y:S01]  /*1010*/  LDG.E.64 R36, desc[UR8][R26.64] ;  /* 0x000000081a247981 */ /* 0x000ea2000c1e1b00 */
[----:B------:R-:W-:-:S05]  /*1020*/  IADD3 R31, PT, PT, R33, 0x2, RZ ;  /* 0x00000002211f7810 */ /* 0x000fca0007ffe0ff */
[----:B------:R-:W-:Y:S01]  /*1030*/  IMAD.WIDE.U32 R30, R31, 0x8, R8 ;  /* 0x000000081f1e7825 */ /* 0x000fe200078e0008 */
[----:B--2---:R-:W-:-:S07]  /*1040*/  DFMA R36, R16, R14, R36 ;  /* 0x0000000e1024722b */ /* 0x004fce0000000024 */
[----:B------:R-:W-:Y:S04]  /*1050*/  STG.E.64 desc[UR8][R26.64], R36 ;  /* 0x000000241a007986 */ /* 0x000fe8000c101b08 */
[----:B0-----:R-:W2:Y:S01]  /*1060*/  LDG.E.64 R24, desc[UR8][R30.64] ;  /* 0x000000081e187981 */ /* 0x001ea2000c1e1b00 */
[----:B------:R-:W-:Y:S01]  /*1070*/  VIADD R4, R33, 0x3 ;  /* 0x0000000321047836 */ /* 0x000fe20000000000 */
[----:B--2---:R-:W-:-:S03]  /*1080*/  DFMA R34, R18, R14, R24 ;  /* 0x0000000e1222722b */ /* 0x004fc60000000018 */
[----:B------:R-:W-:-:S04]  /*1090*/  IMAD.WIDE.U32 R24, R4, 0x8, R8 ;  /* 0x0000000804187825 */ /* 0x000fc800078e0008 */
[----:B------:R0:W-:Y:S04]  /*10a0*/  STG.E.64 desc[UR8][R30.64], R34 ;  /* 0x000000221e007986 */ /* 0x0001e8000c101b08 */
[----:B0-----:R-:W2:Y:S01]  /*10b0*/  LDG.E.64 R34, desc[UR8][R24.64] ;  /* 0x0000000818227981 */ /* 0x001ea2000c1e1b00 */
[----:B------:R-:W-:Y:S01]  /*10c0*/  IADD3 R11, PT, PT, R2, R11, RZ ;  /* 0x0000000b020b7210 */ /* 0x000fe20007ffe0ff */
[----:B------:R-:W-:Y:S01]  /*10d0*/  IMAD.IADD R33, R33, 0x1, R10 ;  /* 0x0000000121217824 */ /* 0x000fe200078e020a */
[----:B--2---:R-:W-:-:S03]  /*10e0*/  DFMA R34, R22, R14, R34 ;  /* 0x0000000e1622722b */ /* 0x004fc60000000022 */
[----:B------:R-:W-:-:S04]  /*10f0*/  IMAD.WIDE.U32 R14, R11, 0x8, R12 ;  /* 0x000000080b0e7825 */ /* 0x000fc800078e000c */
[----:B------:R-:W-:Y:S01]  /*1100*/  IMAD.WIDE.U32 R12, R33, 0x8, R8 ;  /* 0x00000008210c7825 */ /* 0x000fe200078e0008 */
[----:B------:R0:W-:Y:S04]  /*1110*/  STG.E.64 desc[UR8][R24.64], R34 ;  /* 0x0000002218007986 */ /* 0x0001e8000c101b08 */
[----:B------:R-:W2:Y:S04]  /*1120*/  LDG.E.64 R14, desc[UR8][R14.64] ;  /* 0x000000080e0e7981 */ /* 0x000ea8000c1e1b00 */
[----:B------:R-:W2:Y:S01]  /*1130*/  LDG.E.64 R26, desc[UR8][R12.64] ;  /* 0x000000080c1a7981 */ /* 0x000ea2000c1e1b00 */
[----:B------:R-:W-:-:S05]  /*1140*/  IADD3 R11, PT, PT, R29, R10, RZ ;  /* 0x0000000a1d0b7210 */ /* 0x000fca0007ffe0ff */
[----:B------:R-:W-:Y:S01]  /*1150*/  IMAD.WIDE.U32 R10, R11, 0x8, R8 ;  /* 0x000000080b0a7825 */ /* 0x000fe200078e0008 */
[----:B--2---:R-:W-:-:S07]  /*1160*/  DFMA R26, R20, R14, R26 ;  /* 0x0000000e141a722b */ /* 0x004fce000000001a */
[----:B------:R1:W-:Y:S04]  /*1170*/  STG.E.64 desc[UR8][R12.64], R26 ;  /* 0x0000001a0c007986 */ /* 0x0003e8000c101b08 */
[----:B------:R-:W2:Y:S01]  /*1180*/  LDG.E.64 R28, desc[UR8][R10.64] ;  /* 0x000000080a1c7981 */ /* 0x000ea2000c1e1b00 */
[----:B------:R-:W-:-:S04]  /*1190*/  VIADD R31, R33, 0x2 ;  /* 0x00000002211f7836 */ /* 0x000fc80000000000 */
[----:B------:R-:W-:Y:S01]  /*11a0*/  IMAD.WIDE.U32 R30, R31, 0x8, R8 ;  /* 0x000000081f1e7825 */ /* 0x000fe200078e0008 */
[----:B--2---:R-:W-:-:S07]  /*11b0*/  DFMA R28, R16, R14, R28 ;  /* 0x0000000e101c722b */ /* 0x004fce000000001c */
[----:B------:R2:W-:Y:S04]  /*11c0*/  STG.E.64 desc[UR8][R10.64], R28 ;  /* 0x0000001c0a007986 */ /* 0x0005e8000c101b08 */
[----:B0-----:R-:W3:Y:S01]  /*11d0*/  LDG.E.64 R24, desc[UR8][R30.64] ;  /* 0x000000081e187981 */ /* 0x001ee2000c1e1b00 */
[----:B------:R-:W-:-:S05]  /*11e0*/  IADD3 R33, PT, PT, R33, 0x3, RZ ;  /* 0x0000000321217810 */ /* 0x000fca0007ffe0ff */
[----:B------:R-:W-:Y:S01]  /*11f0*/  IMAD.WIDE.U32 R8, R33, 0x8, R8 ;  /* 0x0000000821087825 */ /* 0x000fe200078e0008 */
[----:B---3--:R-:W-:-:S07]  /*1200*/  DFMA R24, R18, R14, R24 ;  /* 0x0000000e1218722b */ /* 0x008fce0000000018 */
[----:B------:R2:W-:Y:S04]  /*1210*/  STG.E.64 desc[UR8][R30.64], R24 ;  /* 0x000000181e007986 */ /* 0x0005e8000c101b08 */
[----:B-1----:R-:W3:Y:S01]  /*1220*/  LDG.E.64 R12, desc[UR8][R8.64] ;  /* 0x00000008080c7981 */ /* 0x002ee2000c1e1b00 */
[----:B------:R-:W-:Y:S01]  /*1230*/  UIADD3 UR4, UPT, UPT, UR4, 0x2, URZ ;  /* 0x0000000204047890 */ /* 0x000fe2000fffe0ff */
[----:B---3--:R-:W-:-:S07]  /*1240*/  DFMA R12, R22, R14, R12 ;  /* 0x0000000e160c722b */ /* 0x008fce000000000c */
[----:B------:R2:W-:Y:S04]  /*1250*/  STG.E.64 desc[UR8][R8.64], R12 ;  /* 0x0000000c08007986 */ /* 0x0005e8000c101b08 */
.L_x_44:
[----:B------:R-:W-:Y:S05]  /*1260*/  BRA.U UP1, `(.L_x_43) ;  /* 0x0000000101687547 */ /* 0x000fea000b800000 */
[----:B------:R-:W1:Y:S08]  /*1270*/  LDC.64 R14, c[0x0][0x398] ;  /* 0x0000e600ff0e7b82 */ /* 0x000e700000000a00 */
[----:B--2---:R-:W2:Y:S08]  /*1280*/  LDC.64 R12, c[0x0][0x390] ;  /* 0x0000e400ff0c7b82 */ /* 0x004eb00000000a00 */
[----:B------:R-:W3:Y:S01]  /*1290*/  LDC.64 R8, c[0x0][0x380] ;  /* 0x0000e000ff087b82 */ /* 0x000ee20000000a00 */
[----:B-1----:R-:W-:-:S02]  /*12a0*/  IMAD R15, R15, UR4, R0 ;  /* 0x000000040f0f7c24 */ /* 0x002fc4000f8e0200 */
[----:B------:R-:W-:Y:S02]  /*12b0*/  IMAD R11, R14, UR4, R7 ;  /* 0x000000040e0b7c24 */ /* 0x000fe4000f8e0207 */
[----:B--2---:R-:W-:-:S06]  /*12c0*/  IMAD.WIDE.U32 R6, R15, 0x8, R12 ;  /* 0x000000080f067825 */ /* 0x004fcc00078e000c */
[----:B------:R-:W2:Y:S01]  /*12d0*/  LDG.E.64 R6, desc[UR8][R6.64] ;  /* 0x0000000806067981 */ /* 0x000ea2000c1e1b00 */
[----:B---3--:R-:W-:-:S05]  /*12e0*/  IMAD.WIDE.U32 R12, R11, 0x8, R8 ;  /* 0x000000080b0c7825 */ /* 0x008fca00078e0008 */
[----:B------:R-:W2:Y:S01]  /*12f0*/  LDG.E.64 R14, desc[UR8][R12.64] ;  /* 0x000000080c0e7981 */ /* 0x000ea2000c1e1b00 */
[----:B------:R-:W-:Y:S01]  /*1300*/  VIADD R25, R11, 0x1 ;  /* 0x000000010b197836 */ /* 0x000fe20000000000 */
[----:B--2---:R-:W-:-:S03]  /*1310*/  DFMA R14, R20, R6, R14 ;  /* 0x00000006140e722b */ /* 0x004fc6000000000e */
[----:B------:R-:W-:-:S04]  /*1320*/  IMAD.WIDE.U32 R20, R25, 0x8, R8 ;  /* 0x0000000819147825 */ /* 0x000fc800078e0008 */
[----:B------:R1:W-:Y:S04]  /*1330*/  STG.E.64 desc[UR8][R12.64], R14 ;  /* 0x0000000e0c007986 */ /* 0x0003e8000c101b08 */
[----:B------:R-:W2:Y:S01]  /*1340*/  LDG.E.64 R24, desc[UR8][R20.64] ;  /* 0x0000000814187981 */ /* 0x000ea2000c1e1b00 */
[----:B------:R-:W-:Y:S01]  /*1350*/  IADD3 R27, PT, PT, R11, 0x2, RZ ;  /* 0x000000020b1b7810 */ /* 0x000fe20007ffe0ff */
[----:B--2---:R-:W-:-:S04]  /*1360*/  DFMA R24, R16, R6, R24 ;  /* 0x000000061018722b */ /* 0x004fc80000000018 */
[----:B------:R-:W-:-:S03]  /*1370*/  IMAD.WIDE.U32 R16, R27, 0x8, R8 ;  /* 0x000000081b107825 */ /* 0x000fc600078e0008 */
[----:B------:R1:W-:Y:S04]  /*1380*/  STG.E.64 desc[UR8][R20.64], R24 ;  /* 0x0000001814007986 */ /* 0x0003e8000c101b08 */
[----:B------:R-:W2:Y:S01]  /*1390*/  LDG.E.64 R26, desc[UR8][R16.64] ;  /* 0x00000008101a7981 */ /* 0x000ea2000c1e1b00 */
[----:B------:R-:W-:-:S04]  /*13a0*/  VIADD R11, R11, 0x3 ;  /* 0x000000030b0b7836 */ /* 0x000fc80000000000 */
[----:B------:R-:W-:Y:S01]  /*13b0*/  IMAD.WIDE.U32 R8, R11, 0x8, R8 ;  /* 0x000000080b087825 */ /* 0x000fe200078e0008 */
[----:B--2---:R-:W-:-:S07]  /*13c0*/  DFMA R26, R18, R6, R26 ;  /* 0x00000006121a722b */ /* 0x004fce000000001a */
[----:B------:R1:W-:Y:S04]  /*13d0*/  STG.E.64 desc[UR8][R16.64], R26 ;  /* 0x0000001a10007986 */ /* 0x0003e8000c101b08 */
[----:B------:R-:W2:Y:S02]  /*13e0*/  LDG.E.64 R10, desc[UR8][R8.64] ;  /* 0x00000008080a7981 */ /* 0x000ea4000c1e1b00 */
[----:B--2---:R-:W-:-:S07]  /*13f0*/  DFMA R10, R22, R6, R10 ;  /* 0x00000006160a722b */ /* 0x004fce000000000a */
[----:B------:R1:W-:Y:S04]  /*1400*/  STG.E.64 desc[UR8][R8.64], R10 ;  /* 0x0000000a08007986 */ /* 0x0003e8000c101b08 */
.L_x_43:
[----:B------:R-:W3:Y:S01]  /*1410*/  LDCU UR4, c[0x0][0x39c] ;  /* 0x00007380ff0477ac */ /* 0x000ee20008000800 */
[----:B------:R-:W-:-:S04]  /*1420*/  IADD3 R0, PT, PT, R5, R0, RZ ;  /* 0x0000000005007210 */ /* 0x000fc80007ffe0ff */
[----:B---3--:R-:W-:-:S13]  /*1430*/  ISETP.GE.U32.AND P0, PT, R0, UR4, PT ;  /* 0x0000000400007c0c */ /* 0x008fda000bf06070 */
[----:B------:R-:W-:Y:S05]  /*1440*/  @!P0 BRA `(.L_x_35) ;  /* 0xffffffec00c48947 */ /* 0x000fea000383ffff */
[----:B------:R-:W-:Y:S05]  /*1450*/  EXIT ;  /* 0x000000000000794d */ /* 0x000fea0003800000 */
        .weak           $__internal_0_$__cuda_sm20_div_rn_f64_full
        .type           $__internal_0_$__cuda_sm20_div_rn_f64_full,@function
        .size           $__internal_0_$__cuda_sm20_div_rn_f64_full,(.L_x_51 - $__internal_0_$__cuda_sm20_div_rn_f64_full)
$__internal_0_$__cuda_sm20_div_rn_f64_full:
[C---:B------:R-:W-:Y:S01]  /*1460*/  FSETP.GEU.AND P0, PT, |R3|.reuse, 1.469367938527859385e-39, PT ;  /* 0x001000000300780b */ /* 0x040fe20003f0e200 */
[----:B------:R-:W-:Y:S01]  /*1470*/  IMAD.U32 R6, RZ, RZ, UR7 ;  /* 0x00000007ff067e24 */ /* 0x000fe2000f8e00ff */
[----:B------:R-:W-:Y:S01]  /*1480*/  MOV R2, UR7 ;  /* 0x0000000700027c02 */ /* 0x000fe20008000f00 */
[----:B------:R-:W-:Y:S01]  /*1490*/  IMAD.MOV.U32 R20, RZ, RZ, 0x1 ;  /* 0x00000001ff147424 */ /* 0x000fe200078e00ff */
[----:B------:R-:W-:Y:S01]  /*14a0*/  LOP3.LUT R7, R3, 0x800fffff, RZ, 0xc0, !PT ;  /* 0x800fffff03077812 */ /* 0x000fe200078ec0ff */
[----:B------:R-:W-:Y:S01]  /*14b0*/  BSSY.RECONVERGENT B1, `(.L_x_45) ;  /* 0x0000053000017945 */ /* 0x000fe20003800200 */
[----:B------:R-:W-:Y:S02]  /*14c0*/  FSETP.GEU.AND P3, PT, |R17|, 1.469367938527859385e-39, PT ;  /* 0x001000001100780b */ /* 0x000fe40003f6e200 */
[----:B------:R-:W-:Y:S02]  /*14d0*/  LOP3.LUT R7, R7, 0x3ff00000, RZ, 0xfc, !PT ;  /* 0x3ff0000007077812 */ /* 0x000fe400078efcff */
[----:B------:R-:W-:-:S02]  /*14e0*/  LOP3.LUT R26, R17, 0x7ff00000, RZ, 0xc0, !PT ;  /* 0x7ff00000111a7812 */ /* 0x000fc400078ec0ff */
[----:B------:R-:W-:Y:S01]  /*14f0*/  MOV R27, 0x1ca00000 ;  /* 0x1ca00000001b7802 */ /* 0x000fe20000000f00 */
[----:B------:R-:W-:Y:S01]  /*1500*/  @!P0 DMUL R6, R2, 8.98846567431157953865e+307 ;  /* 0x7fe0000002068828 */ /* 0x000fe20000000000 */
[----:B------:R-:W-:Y:S01]  /*1510*/  LOP3.LUT R29, R3, 0x7ff00000, RZ, 0xc0, !PT ;  /* 0x7ff00000031d7812 */ /* 0x000fe200078ec0ff */
[----:B------:R-:W-:-:S03]  /*1520*/  IMAD.MOV.U32 R28, RZ, RZ, R26 ;  /* 0x000000ffff1c7224 */ /* 0x000fc600078e001a */
[----:B------:R-:W-:Y:S01]  /*1530*/  ISETP.GE.U32.AND P2, PT, R26, R29, PT ;  /* 0x0000001d1a00720c */ /* 0x000fe20003f46070 */
[----:B------:R-:W0:Y:S01]  /*1540*/  MUFU.RCP64H R21, R7 ;  /* 0x0000000700157308 */ /* 0x000e220000001800 */
[----:B------:R-:W-:-:S03]  /*1550*/  @!P3 LOP3.LUT R23, R3, 0x7ff00000, RZ, 0xc0, !PT ;  /* 0x7ff000000317b812 */ /* 0x000fc600078ec0ff */
[----:B------:R-:W-:Y:S02]  /*1560*/  @!P0 LOP3.LUT R29, R7, 0x7ff00000, RZ, 0xc0, !PT ;  /* 0x7ff00000071d8812 */ /* 0x000fe400078ec0ff */
[----:B------:R-:W-:-:S03]  /*1570*/  @!P3 ISETP.GE.U32.AND P4, PT, R26, R23, PT ;  /* 0x000000171a00b20c */ /* 0x000fc60003f86070 */
[----:B------:R-:W-:Y:S01]  /*1580*/  VIADD R31, R29, 0xffffffff ;  /* 0xffffffff1d1f7836 */ /* 0x000fe20000000000 */
[----:B------:R-:W-:-:S04]  /*1590*/  @!P3 SEL R23, R27, 0x63400000, !P4 ;  /* 0x634000001b17b807 */ /* 0x000fc80006000000 */
[----:B------:R-:W-:Y:S01]  /*15a0*/  @!P3 LOP3.LUT R24, R23, 0x80000000, R17, 0xf8, !PT ;  /* 0x800000001718b812 */ /* 0x000fe200078ef811 */
[----:B0-----:R-:W-:-:S03]  /*15b0*/  DFMA R18, R20, -R6, 1 ;  /* 0x3ff000001412742b */ /* 0x001fc60000000806 */
[----:B------:R-:W-:Y:S02]  /*15c0*/  @!P3 LOP3.LUT R25, R24, 0x100000, RZ, 0xfc, !PT ;  /* 0x001000001819b812 */ /* 0x000fe400078efcff */
[----:B------:R-:W-:-:S03]  /*15d0*/  @!P3 MOV R24, RZ ;  /* 0x000000ff0018b202 */ /* 0x000fc60000000f00 */
[----:B------:R-:W-:-:S08]  /*15e0*/  DFMA R18, R18, R18, R18 ;  /* 0x000000121212722b */ /* 0x000fd00000000012 */
[----:B------:R-:W-:Y:S01]  /*15f0*/  DFMA R20, R20, R18, R20 ;  /* 0x000000121414722b */ /* 0x000fe20000000014 */
[----:B------:R-:W-:Y:S01]  /*1600*/  SEL R19, R27, 0x63400000, !P2 ;  /* 0x634000001b137807 */ /* 0x000fe20005000000 */
[----:B------:R-:W-:-:S03]  /*1610*/  IMAD.MOV.U32 R18, RZ, RZ, R16 ;  /* 0x000000ffff127224 */ /* 0x000fc600078e0010 */
[----:B------:R-:W-:-:S03]  /*1620*/  LOP3.LUT R19, R19, 0x800fffff, R17, 0xf8, !PT ;  /* 0x800fffff13137812 */ /* 0x000fc600078ef811 */
[----:B------:R-:W-:-:S03]  /*1630*/  DFMA R22, R20, -R6, 1 ;  /* 0x3ff000001416742b */ /* 0x000fc60000000806 */
[----:B------:R-:W-:-:S05]  /*1640*/  @!P3 DFMA R18, R18, 2, -R24 ;  /* 0x400000001212b82b */ /* 0x000fca0000000818 */
[----:B------:R-:W-:-:S05]  /*1650*/  DFMA R22, R20, R22, R20 ;  /* 0x000000161416722b */ /* 0x000fca0000000014 */
[----:B------:R-:W-:-:S03]  /*1660*/  @!P3 LOP3.LUT R28, R19, 0x7ff00000, RZ, 0xc0, !PT ;  /* 0x7ff00000131cb812 */ /* 0x000fc600078ec0ff */
[----:B------:R-:W-:Y:S01]  /*1670*/  DMUL R20, R22, R18 ;  /* 0x0000001216147228 */ /* 0x000fe20000000000 */
[----:B------:R-:W-:-:S04]  /*1680*/  IADD3 R30, PT, PT, R28, -0x1, RZ ;  /* 0xffffffff1c1e7810 */ /* 0x000fc80007ffe0ff */
[----:B------:R-:W-:-:S03]  /*1690*/  ISETP.GT.U32.AND P0, PT, R30, 0x7feffffe, PT ;  /* 0x7feffffe1e00780c */ /* 0x000fc60003f04070 */
[----:B------:R-:W-:Y:S01]  /*16a0*/  DFMA R24, R20, -R6, R18 ;  /* 0x800000061418722b */ /* 0x000fe20000000012 */
[----:B------:R-:W-:-:S07]  /*16b0*/  ISETP.GT.U32.OR P0, PT, R31, 0x7feffffe, P0 ;  /* 0x7feffffe1f00780c */ /* 0x000fce0000704470 */
[----:B------:R-:W-:-:S06]  /*16c0*/  DFMA R20, R22, R24, R20 ;  /* 0x000000181614722b */ /* 0x000fcc0000000014 */
[----:B------:R-:W-:Y:S05]  /*16d0*/  @P0 BRA `(.L_x_46) ;  /* 0x00000000006c0947 */ /* 0x000fea0003800000 */
[----:B------:R-:W-:Y:S02]  /*16e0*/  LOP3.LUT R17, R3, 0x7ff00000, RZ, 0xc0, !PT ;  /* 0x7ff0000003117812 */ /* 0x000fe400078ec0ff */
[----:B------:R-:W-:Y:S02]  /*16f0*/  MOV R24, RZ ;  /* 0x000000ff00187202 */ /* 0x000fe40000000f00 */
[CC--:B------:R-:W-:Y:S02]  /*1700*/  VIADDMNMX R16, R26.reuse, -R17.reuse, 0xb9600000, !PT ;  /* 0xb96000001a107446 */ /* 0x0c0fe40007800911 */
[----:B------:R-:W-:Y:S02]  /*1710*/  ISETP.GE.U32.AND P0, PT, R26, R17, PT ;  /* 0x000000111a00720c */ /* 0x000fe40003f06070 */
[----:B------:R-:W-:Y:S02]  /*1720*/  VIMNMX R16, PT, PT, R16, 0x46a00000, PT ;  /* 0x46a0000010107848 */ /* 0x000fe40003fe0100 */
[----:B------:R-:W-:-:S04]  /*1730*/  SEL R27, R27, 0x63400000, !P0 ;  /* 0x634000001b1b7807 */ /* 0x000fc80004000000 */
[----:B------:R-:W-:-:S05]  /*1740*/  IADD3 R16, PT, PT, -R27, R16, RZ ;  /* 0x000000101b107210 */ /* 0x000fca0007ffe1ff */
[----:B------:R-:W-:-:S06]  /*1750*/  VIADD R25, R16, 0x7fe00000 ;  /* 0x7fe0000010197836 */ /* 0x000fcc0000000000 */
[----:B------:R-:W-:-:S10]  /*1760*/  DMUL R22, R20, R24 ;  /* 0x0000001814167228 */ /* 0x000fd40000000000 */
[----:B------:R-:W-:-:S13]  /*1770*/  FSETP.GTU.AND P0, PT, |R23|, 1.469367938527859385e-39, PT ;  /* 0x001000001700780b */ /* 0x000fda0003f0c200 */
[----:B------:R-:W-:Y:S05]  /*1780*/  @P0 BRA `(.L_x_47) ;  /* 0x0000000000940947 */ /* 0x000fea0003800000 */
[----:B------:R-:W-:Y:S01]  /*1790*/  DFMA R6, R20, -R6, R18 ;  /* 0x800000061406722b */ /* 0x000fe20000000012 */
[----:B------:R-:W-:-:S09]  /*17a0*/  IMAD.MOV.U32 R24, RZ, RZ, RZ ;  /* 0x000000ffff187224 */ /* 0x000fd200078e00ff */
[C---:B------:R-:W-:Y:S02]  /*17b0*/  FSETP.NEU.AND P0, PT, R7.reuse, RZ, PT ;  /* 0x000000ff0700720b */ /* 0x040fe40003f0d000 */
[----:B------:R-:W-:-:S04]  /*17c0*/  LOP3.LUT R17, R7, 0x80000000, R3, 0x48, !PT ;  /* 0x8000000007117812 */ /* 0x000fc800078e4803 */
[----:B------:R-:W-:-:S07]  /*17d0*/  LOP3.LUT R25, R17, R25, RZ, 0xfc, !PT ;  /* 0x0000001911197212 */ /* 0x000fce00078efcff */
[----:B------:R-:W-:Y:S05]  /*17e0*/  @!P0 BRA `(.L_x_47) ;  /* 0x00000000007c8947 */ /* 0x000fea0003800000 */
[----:B------:R-:W-:Y:S01]  /*17f0*/  IADD3 R7, PT, PT, -R16, RZ, RZ ;  /* 0x000000ff10077210 */ /* 0x000fe20007ffe1ff */
[----:B------:R-:W-:-:S06]  /*1800*/  IMAD.MOV.U32 R6, RZ, RZ, RZ ;  /* 0x000000ffff067224 */ /* 0x000fcc00078e00ff */
[----:B------:R-:W-:Y:S02]  /*1810*/  DFMA R6, R22, -R6, R20 ;  /* 0x800000061606722b */ /* 0x000fe40000000014 */
[----:B------:R-:W-:-:S04]  /*1820*/  DMUL.RP R20, R20, R24 ;  /* 0x0000001814147228 */ /* 0x000fc80000008000 */
[----:B------:R-:W-:-:S04]  /*1830*/  IADD3 R6, PT, PT, -R16, -0x43300000, RZ ;  /* 0xbcd0000010067810 */ /* 0x000fc80007ffe1ff */
[----:B------:R-:W-:Y:S02]  /*1840*/  FSETP.NEU.AND P0, PT, |R7|, R6, PT ;  /* 0x000000060700720b */ /* 0x000fe40003f0d200 */
[----:B------:R-:W-:Y:S02]  /*1850*/  LOP3.LUT R17, R21, R17, RZ, 0x3c, !PT ;  /* 0x0000001115117212 */ /* 0x000fe400078e3cff */
[----:B------:R-:W-:Y:S02]  /*1860*/  FSEL R22, R20, R22, !P0 ;  /* 0x0000001614167208 */ /* 0x000fe40004000000 */
[----:B------:R-:W-:Y:S01]  /*1870*/  FSEL R23, R17, R23, !P0 ;  /* 0x0000001711177208 */ /* 0x000fe20004000000 */
[----:B------:R-:W-:Y:S06]  /*1880*/  BRA `(.L_x_47) ;  /* 0x0000000000547947 */ /* 0x000fec0003800000 */
.L_x_46:
[----:B------:R-:W-:-:S14]  /*1890*/  DSETP.NAN.AND P0, PT, R16, R16, PT ;  /* 0x000000101000722a */ /* 0x000fdc0003f08000 */
[----:B------:R-:W-:Y:S05]  /*18a0*/  @P0 BRA `(.L_x_48) ;  /* 0x0000000000440947 */ /* 0x000fea0003800000 */
[----:B------:R-:W-:-:S14]  /*18b0*/  DSETP.NAN.AND P0, PT, R2, R2, PT ;  /* 0x000000020200722a */ /* 0x000fdc0003f08000 */
[----:B------:R-:W-:Y:S05]  /*18c0*/  @P0 BRA `(.L_x_49) ;  /* 0x0000000000300947 */ /* 0x000fea0003800000 */
[----:B------:R-:W-:Y:S01]  /*18d0*/  ISETP.NE.AND P0, PT, R28, R29, PT ;  /* 0x0000001d1c00720c */ /* 0x000fe20003f05270 */
[----:B------:R-:W-:Y:S01]  /*18e0*/  IMAD.MOV.U32 R23, RZ, RZ, -0x80000 ;  /* 0xfff80000ff177424 */ /* 0x000fe200078e00ff */
[----:B------:R-:W-:-:S11]  /*18f0*/  MOV R22, 0x0 ;  /* 0x0000000000167802 */ /* 0x000fd60000000f00 */
[----:B------:R-:W-:Y:S05]  /*1900*/  @!P0 BRA `(.L_x_47) ;  /* 0x0000000000348947 */ /* 0x000fea0003800000 */
[----:B------:R-:W-:Y:S02]  /*1910*/  ISETP.NE.AND P0, PT, R28, 0x7ff00000, PT ;  /* 0x7ff000001c00780c */ /* 0x000fe40003f05270 */
[----:B------:R-:W-:Y:S02]  /*1920*/  LOP3.LUT R23, R17, 0x80000000, R3, 0x48, !PT ;  /* 0x8000000011177812 */ /* 0x000fe400078e4803 */
[----:B------:R-:W-:-:S13]  /*1930*/  ISETP.EQ.OR P0, PT, R29, RZ, !P0 ;  /* 0x000000ff1d00720c */ /* 0x000fda0004702670 */
[----:B------:R-:W-:Y:S02]  /*1940*/  @P0 LOP3.LUT R2, R23, 0x7ff00000, RZ, 0xfc, !PT ;  /* 0x7ff0000017020812 */ /* 0x000fe400078efcff */
[----:B------:R-:W-:Y:S01]  /*1950*/  @!P0 MOV R22, RZ ;  /* 0x000000ff00168202 */ /* 0x000fe20000000f00 */
[----:B------:R-:W-:Y:S01]  /*1960*/  @P0 IMAD.MOV.U32 R22, RZ, RZ, RZ ;  /* 0x000000ffff160224 */ /* 0x000fe200078e00ff */
[----:B------:R-:W-:Y:S01]  /*1970*/  @P0 MOV R23, R2 ;  /* 0x0000000200170202 */ /* 0x000fe20000000f00 */
[----:B------:R-:W-:Y:S06]  /*1980*/  BRA `(.L_x_47) ;  /* 0x0000000000147947 */ /* 0x000fec0003800000 */
.L_x_49:
[----:B------:R-:W-:Y:S01]  /*1990*/  LOP3.LUT R23, R3, 0x80000, RZ, 0xfc, !PT ;  /* 0x0008000003177812 */ /* 0x000fe200078efcff */
[----:B------:R-:W-:Y:S01]  /*19a0*/  IMAD.MOV.U32 R22, RZ, RZ, R2 ;  /* 0x000000ffff167224 */ /* 0x000fe200078e0002 */
[----:B------:R-:W-:Y:S06]  /*19b0*/  BRA `(.L_x_47) ;  /* 0x0000000000087947 */ /* 0x000fec0003800000 */
.L_x_48:
[----:B------:R-:W-:Y:S02]  /*19c0*/  LOP3.LUT R23, R17, 0x80000, RZ, 0xfc, !PT ;  /* 0x0008000011177812 */ /* 0x000fe400078efcff */
[----:B------:R-:W-:-:S07]  /*19d0*/  MOV R22, R16 ;  /* 0x0000001000167202 */ /* 0x000fce0000000f00 */
.L_x_47:
[----:B------:R-:W-:Y:S05]  /*19e0*/  BSYNC.RECONVERGENT B1 ;  /* 0x0000000000017941 */ /* 0x000fea0003800200 */
.L_x_45:
[----:B------:R-:W-:Y:S02]  /*19f0*/  HFMA2 R7, -RZ, RZ, 0, 0 ;  /* 0x00000000ff077431 */ /* 0x000fe400000001ff */
[----:B------:R-:W-:-:S04]  /*1a00*/  IMAD.MOV.U32 R6, RZ, RZ, R4 ;  /* 0x000000ffff067224 */ /* 0x000fc800078e0004 */
[----:B------:R-:W-:Y:S05]  /*1a10*/  RET.REL.NODEC R6 `(_Z9s2g1dCudaPdS_S_jjjjd) ;  /* 0xffffffe406787950 */ /* 0x000fea0003c3ffff */
.L_x_50:
        /* <DEDUP_REMOVED lines=14> */
.L_x_51:


//--------------------- .nv.global.init           --------------------------
	.section	.nv.global.init,"aw",@progbits
.nv.global.init:
	.type		$str,@object
	.size		$str,(.L_0 - $str)
$str:
        /*0000*/ 	.byte	0x43, 0x55, 0x44, 0x41, 0x2c, 0x20, 0x56, 0x5b, 0x25, 0x64, 0x5d, 0x3d, 0x25, 0x6c, 0x66, 0x0a
        /*0010*/ 	.byte	0x00
.L_0:


//--------------------- .nv.shared.reserved.0     --------------------------
	.section	.nv.shared.reserved.0,"aw",@nobits
	.weak		__nv_reservedSMEM_offset_0_alias
	.size		__nv_reservedSMEM_offset_0_alias, 0, 64
	.other		__nv_reservedSMEM_offset_0_alias,@"STO_CUDA_RESERVED_SHARED STV_DEFAULT"
__nv_reservedSMEM_offset_0_alias:
	.zero		0
	.zero		64


//--------------------- .nv.constant0._Z9g2s1dCudaPdS_S_jjjj --------------------------
	.section	.nv.constant0._Z9g2s1dCudaPdS_S_jjjj,"a",@progbits
	.sectionflags	@""
	.align	4
.nv.constant0._Z9g2s1dCudaPdS_S_jjjj:
	.zero		936


//--------------------- .nv.constant0._Z9s2g1dCudaPdS_S_jjjjd --------------------------
	.section	.nv.constant0._Z9s2g1dCudaPdS_S_jjjjd,"a",@progbits
	.sectionflags	@""
	.align	4
.nv.constant0._Z9s2g1dCudaPdS_S_jjjjd:
	.zero		944


//--------------------- SYMBOLS --------------------------

	.type		.nv.reservedSmem.offset0,@object
	.size		.nv.reservedSmem.offset0,0x4
	.type		vprintf,@function
